# CuTe-DSL kernel — source=fa4 family=fa4_fwd_sm90
# config = {"dtype": "BFloat16", "causal": true, "head_dim": 96, "mma_pv_is_rs": true}


// ===== COMPILED SASS (sm_90) =====

	.headerflags	@"EF_CUDA_TEXMODE_UNIFIED EF_CUDA_64BIT_ADDRESS EF_CUDA_ACCELERATORS EF_CUDA_SM90 EF_CUDA_VIRTUAL_SM(EF_CUDA_SM90)"
	.elftype	@"ET_EXEC"


//--------------------- .nv.info                  --------------------------
	.section	.nv.info,"",@"SHT_CUDA_INFO"
	.align	4


	//----- nvinfo : EIATTR_REGCOUNT
	.align		4
        /*0000*/ 	.byte	0x04, 0x2f
        /*0002*/ 	.short	(.L_1 - .L_0)
	.align		4
.L_0:
        /*0004*/ 	.word	index@(kernel_cutlass_kernel_flash_attncuteflash_fwd_sm90FlashAttentionForwardSm90_object_at__tensor0000o1961211101213_tensor0000o9611101213_tensor0000o9611101213_tensor0000o1961211101213_tensor_0)
        /*0008*/ 	.word	0x000000a8


	//----- nvinfo : EIATTR_FRAME_SIZE
	.align		4
.L_1:
        /*000c*/ 	.byte	0x04, 0x11
        /*000e*/ 	.short	(.L_3 - .L_2)
	.align		4
.L_2:
        /*0010*/ 	.word	index@(kernel_cutlass_kernel_flash_attncuteflash_fwd_sm90FlashAttentionForwardSm90_object_at__tensor0000o1961211101213_tensor0000o9611101213_tensor0000o9611101213_tensor0000o1961211101213_tensor_0)
        /*0014*/ 	.word	0x00000000


	//----- nvinfo : EIATTR_MIN_STACK_SIZE
	.align		4
.L_3:
        /*0018*/ 	.byte	0x04, 0x12
        /*001a*/ 	.short	(.L_5 - .L_4)
	.align		4
.L_4:
        /*001c*/ 	.word	index@(kernel_cutlass_kernel_flash_attncuteflash_fwd_sm90FlashAttentionForwardSm90_object_at__tensor0000o1961211101213_tensor0000o9611101213_tensor0000o9611101213_tensor0000o1961211101213_tensor_0)
        /*0020*/ 	.word	0x00000000
.L_5:


//--------------------- .nv.info.kernel_cutlass_kernel_flash_attncuteflash_fwd_sm90FlashAttentionForwardSm90_object_at__tensor0000o1961211101213_tensor0000o9611101213_tensor0000o9611101213_tensor0000o1961211101213_tensor_0 --------------------------
	.section	.nv.info.kernel_cutlass_kernel_flash_attncuteflash_fwd_sm90FlashAttentionForwardSm90_object_at__tensor0000o1961211101213_tensor0000o9611101213_tensor0000o9611101213_tensor0000o1961211101213_tensor_0,"",@"SHT_CUDA_INFO"
	.sectionflags	@""
	.align	4


	//----- nvinfo : EIATTR_CUDA_API_VERSION
	.align		4
        /*0000*/ 	.byte	0x04, 0x37
        /*0002*/ 	.short	(.L_7 - .L_6)
.L_6:
        /*0004*/ 	.word	0x00000081


	//----- nvinfo : EIATTR_KPARAM_INFO
	.align		4
.L_7:
        /*0008*/ 	.byte	0x04, 0x17
        /*000a*/ 	.short	(.L_9 - .L_8)
.L_8:
        /*000c*/ 	.word	0x00000000
        /*0010*/ 	.short	0x0016
        /*0012*/ 	.short	0x02c0
        /*0014*/ 	.byte	0x00, 0xf0, 0x31, 0x00


	//----- nvinfo : EIATTR_KPARAM_INFO
	.align		4
.L_9:
        /*0018*/ 	.byte	0x04, 0x17
        /*001a*/ 	.short	(.L_11 - .L_10)
.L_10:
        /*001c*/ 	.word	0x00000000
        /*0020*/ 	.short	0x0015
        /*0022*/ 	.short	0x02bc
        /*0024*/ 	.byte	0x00, 0xf0, 0x11, 0x00


	//----- nvinfo : EIATTR_KPARAM_INFO
	.align		4
.L_11:
        /*0028*/ 	.byte	0x04, 0x17
        /*002a*/ 	.short	(.L_13 - .L_12)
.L_12:
        /*002c*/ 	.word	0x00000000
        /*0030*/ 	.short	0x0014
        /*0032*/ 	.short	0x02b0
        /*0034*/ 	.byte	0x00, 0xf0, 0x31, 0x00


	//----- nvinfo : EIATTR_KPARAM_INFO
	.align		4
.L_13:
        /*0038*/ 	.byte	0x04, 0x17
        /*003a*/ 	.short	(.L_15 - .L_14)
.L_14:
        /*003c*/ 	.word	0x00000000
        /*0040*/ 	.short	0x0013
        /*0042*/ 	.short	0x02a4
        /*0044*/ 	.byte	0x00, 0xf0, 0x31, 0x00


	//----- nvinfo : EIATTR_KPARAM_INFO
	.align		4
.L_15:
        /*0048*/ 	.byte	0x04, 0x17
        /*004a*/ 	.short	(.L_17 - .L_16)
.L_16:
        /*004c*/ 	.word	0x00000000
        /*0050*/ 	.short	0x0012
        /*0052*/ 	.short	0x0298
        /*0054*/ 	.byte	0x00, 0xf0, 0x31, 0x00


	//----- nvinfo : EIATTR_KPARAM_INFO
	.align		4
.L_17:
        /*0058*/ 	.byte	0x04, 0x17
        /*005a*/ 	.short	(.L_19 - .L_18)
.L_18:
        /*005c*/ 	.word	0x00000000
        /*0060*/ 	.short	0x0011
        /*0062*/ 	.short	0x028c
        /*0064*/ 	.byte	0x00, 0xf0, 0x31, 0x00


	//----- nvinfo : EIATTR_KPARAM_INFO
	.align		4
.L_19:
        /*0068*/ 	.byte	0x04, 0x17
        /*006a*/ 	.short	(.L_21 - .L_20)
.L_20:
        /*006c*/ 	.word	0x00000000
        /*0070*/ 	.short	0x0010
        /*0072*/ 	.short	0x0288
        /*0074*/ 	.byte	0x00, 0xf0, 0x11, 0x00


	//----- nvinfo : EIATTR_KPARAM_INFO
	.align		4
.L_21:
        /*0078*/ 	.byte	0x04, 0x17
        /*007a*/ 	.short	(.L_23 - .L_22)
.L_22:
        /*007c*/ 	.word	0x00000000
        /*0080*/ 	.short	0x000f
        /*0082*/ 	.short	0x0284
        /*0084*/ 	.byte	0x00, 0xf0, 0x11, 0x00


	//----- nvinfo : EIATTR_KPARAM_INFO
	.align		4
.L_23:
        /*0088*/ 	.byte	0x04, 0x17
        /*008a*/ 	.short	(.L_25 - .L_24)
.L_24:
        /*008c*/ 	.word	0x00000000
        /*0090*/ 	.short	0x000e
        /*0092*/ 	.short	0x0280
        /*0094*/ 	.byte	0x00, 0xf0, 0x11, 0x00


	//----- nvinfo : EIATTR_KPARAM_INFO
	.align		4
.L_25:
        /*0098*/ 	.byte	0x04, 0x17
        /*009a*/ 	.short	(.L_27 - .L_26)
.L_26:
        /*009c*/ 	.word	0x00000000
        /*00a0*/ 	.short	0x000d
        /*00a2*/ 	.short	0x027c
        /*00a4*/ 	.byte	0x00, 0xf0, 0x11, 0x00


	//----- nvinfo : EIATTR_KPARAM_INFO
	.align		4
.L_27:
        /*00a8*/ 	.byte	0x04, 0x17
        /*00aa*/ 	.short	(.L_29 - .L_28)
.L_28:
        /*00ac*/ 	.word	0x00000000
        /*00b0*/ 	.short	0x000c
        /*00b2*/ 	.short	0x0278
        /*00b4*/ 	.byte	0x00, 0xf0, 0x11, 0x00


	//----- nvinfo : EIATTR_KPARAM_INFO
	.align		4
.L_29:
        /*00b8*/ 	.byte	0x04, 0x17
        /*00ba*/ 	.short	(.L_31 - .L_30)
.L_30:
        /*00bc*/ 	.word	0x00000000
        /*00c0*/ 	.short	0x000b
        /*00c2*/ 	.short	0x0275
        /*00c4*/ 	.byte	0x00, 0xf0, 0x05, 0x00


	//----- nvinfo : EIATTR_KPARAM_INFO
	.align		4
.L_31:
        /*00c8*/ 	.byte	0x04, 0x17
        /*00ca*/ 	.short	(.L_33 - .L_32)
.L_32:
        /*00cc*/ 	.word	0x00000000
        /*00d0*/ 	.short	0x000a
        /*00d2*/ 	.short	0x0274
        /*00d4*/ 	.byte	0x00, 0xf0, 0x05, 0x00


	//----- nvinfo : EIATTR_KPARAM_INFO
	.align		4
.L_33:
        /*00d8*/ 	.byte	0x04, 0x17
        /*00da*/ 	.short	(.L_35 - .L_34)
.L_34:
        /*00dc*/ 	.word	0x00000000
        /*00e0*/ 	.short	0x0009
        /*00e2*/ 	.short	0x0270
        /*00e4*/ 	.byte	0x00, 0xf0, 0x11, 0x00


	//----- nvinfo : EIATTR_KPARAM_INFO
	.align		4
.L_35:
        /*00e8*/ 	.byte	0x04, 0x17
        /*00ea*/ 	.short	(.L_37 - .L_36)
.L_36:
        /*00ec*/ 	.word	0x00000000
        /*00f0*/ 	.short	0x0008
        /*00f2*/ 	.short	0x01f0
        /*00f4*/ 	.byte	0x00, 0xf0, 0x01, 0x02


	//----- nvinfo : EIATTR_KPARAM_INFO
	.align		4
.L_37:
        /*00f8*/ 	.byte	0x04, 0x17
        /*00fa*/ 	.short	(.L_39 - .L_38)
.L_38:
        /*00fc*/ 	.word	0x00000000
        /*0100*/ 	.short	0x0007
        /*0102*/ 	.short	0x0170
        /*0104*/ 	.byte	0x00, 0xf0, 0x01, 0x02


	//----- nvinfo : EIATTR_KPARAM_INFO
	.align		4
.L_39:
        /*0108*/ 	.byte	0x04, 0x17
        /*010a*/ 	.short	(.L_41 - .L_40)
.L_40:
        /*010c*/ 	.word	0x00000000
        /*0110*/ 	.short	0x0006
        /*0112*/ 	.short	0x00f0
        /*0114*/ 	.byte	0x00, 0xf0, 0x01, 0x02


	//----- nvinfo : EIATTR_KPARAM_INFO
	.align		4
.L_41:
        /*0118*/ 	.byte	0x04, 0x17
        /*011a*/ 	.short	(.L_43 - .L_42)
.L_42:
        /*011c*/ 	.word	0x00000000
        /*0120*/ 	.short	0x0005
        /*0122*/ 	.short	0x0070
        /*0124*/ 	.byte	0x00, 0xf0, 0x01, 0x02


	//----- nvinfo : EIATTR_KPARAM_INFO
	.align		4
.L_43:
        /*0128*/ 	.byte	0x04, 0x17
        /*012a*/ 	.short	(.L_45 - .L_44)
.L_44:
        /*012c*/ 	.word	0x00000000
        /*0130*/ 	.short	0x0004
        /*0132*/ 	.short	0x0030
        /*0134*/ 	.byte	0x00, 0xf0, 0xc1, 0x00


	//----- nvinfo : EIATTR_KPARAM_INFO
	.align		4
.L_45:
        /*0138*/ 	.byte	0x04, 0x17
        /*013a*/ 	.short	(.L_47 - .L_46)
.L_46:
        /*013c*/ 	.word	0x00000000
        /*0140*/ 	.short	0x0003
        /*0142*/ 	.short	0x0024
        /*0144*/ 	.byte	0x00, 0xf0, 0x31, 0x00


	//----- nvinfo : EIATTR_KPARAM_INFO
	.align		4
.L_47:
        /*0148*/ 	.byte	0x04, 0x17
        /*014a*/ 	.short	(.L_49 - .L_48)
.L_48:
        /*014c*/ 	.word	0x00000000
        /*0150*/ 	.short	0x0002
        /*0152*/ 	.short	0x0018
        /*0154*/ 	.byte	0x00, 0xf0, 0x31, 0x00


	//----- nvinfo : EIATTR_KPARAM_INFO
	.align		4
.L_49:
        /*0158*/ 	.byte	0x04, 0x17
        /*015a*/ 	.short	(.L_51 - .L_50)
.L_50:
        /*015c*/ 	.word	0x00000000
        /*0160*/ 	.short	0x0001
        /*0162*/ 	.short	0x000c
        /*0164*/ 	.byte	0x00, 0xf0, 0x31, 0x00


	//----- nvinfo : EIATTR_KPARAM_INFO
	.align		4
.L_51:
        /*0168*/ 	.byte	0x04, 0x17
        /*016a*/ 	.short	(.L_53 - .L_52)
.L_52:
        /*016c*/ 	.word	0x00000000
        /*0170*/ 	.short	0x0000
        /*0172*/ 	.short	0x0000
        /*0174*/ 	.byte	0x00, 0xf0, 0x31, 0x00


	//----- nvinfo : EIATTR_SPARSE_MMA_MASK
	.align		4
.L_53:
        /*0178*/ 	.byte	0x03, 0x50
        /*017a*/ 	.short	0x0000


	//----- nvinfo : EIATTR_MAXREG_COUNT
	.align		4
        /*017c*/ 	.byte	0x03, 0x1b
        /*017e*/ 	.short	0x00a8


	//----- nvinfo : EIATTR_COOP_GROUP_MASK_REGIDS
	.align		4
        /*0180*/ 	.byte	0x04, 0x29
        /*0182*/ 	.short	(.L_55 - .L_54)


	//   ....[0]....
.L_54:
        /*0184*/ 	.word	0xffffffff


	//   ....[1]....
        /*0188*/ 	.word	0xffffffff


	//   ....[2]....
        /*018c*/ 	.word	0xffffffff


	//   ....[3]....
        /*0190*/ 	.word	0xffffffff


	//   ....[4]....
        /*0194*/ 	.word	0xffffffff


	//   ....[5]....
        /*0198*/ 	.word	0xffffffff


	//   ....[6]....
        /*019c*/ 	.word	0xffffffff


	//   ....[7]....
        /*01a0*/ 	.word	0xffffffff


	//   ....[8]....
        /*01a4*/ 	.word	0xffffffff


	//   ....[9]....
        /*01a8*/ 	.word	0xffffffff


	//   ....[10]....
        /*01ac*/ 	.word	0xffffffff


	//   ....[11]....
        /*01b0*/ 	.word	0xffffffff


	//   ....[12]....
        /*01b4*/ 	.word	0xffffffff


	//   ....[13]....
        /*01b8*/ 	.word	0xffffffff


	//   ....[14]....
        /*01bc*/ 	.word	0xffffffff


	//   ....[15]....
        /*01c0*/ 	.word	0xffffffff


	//   ....[16]....
        /*01c4*/ 	.word	0xffffffff


	//   ....[17]....
        /*01c8*/ 	.word	0xffffffff


	//   ....[18]....
        /*01cc*/ 	.word	0xffffffff


	//   ....[19]....
        /*01d0*/ 	.word	0xffffffff


	//   ....[20]....
        /*01d4*/ 	.word	0xffffffff


	//----- nvinfo : EIATTR_COOP_GROUP_INSTR_OFFSETS
	.align		4
.L_55:
        /*01d8*/ 	.byte	0x04, 0x28
        /*01da*/ 	.short	(.L_57 - .L_56)


	//   ....[0]....
.L_56:
        /*01dc*/ 	.word	0x000016e0


	//   ....[1]....
        /*01e0*/ 	.word	0x00002a60


	//   ....[2]....
        /*01e4*/ 	.word	0x00002a90


	//   ....[3]....
        /*01e8*/ 	.word	0x00003330


	//   ....[4]....
        /*01ec*/ 	.word	0x000033b0


	//   ....[5]....
        /*01f0*/ 	.word	0x000049c0


	//   ....[6]....
        /*01f4*/ 	.word	0x000049f0


	//   ....[7]....
        /*01f8*/ 	.word	0x000052b0


	//   ....[8]....
        /*01fc*/ 	.word	0x00005310


	//   ....[9]....
        /*0200*/ 	.word	0x00006ca0


	//   ....[10]....
        /*0204*/ 	.word	0x00006cd0


	//   ....[11]....
        /*0208*/ 	.word	0x00007590


	//   ....[12]....
        /*020c*/ 	.word	0x000075f0


	//   ....[13]....
        /*0210*/ 	.word	0x00008560


	//   ....[14]....
        /*0214*/ 	.word	0x000085e0


	//   ....[15]....
        /*0218*/ 	.word	0x00008640


	//   ....[16]....
        /*021c*/ 	.word	0x00008670


	//   ....[17]....
        /*0220*/ 	.word	0x00008ed0


	//   ....[18]....
        /*0224*/ 	.word	0x00008f10


	//   ....[19]....
        /*0228*/ 	.word	0x00008f90


	//   ....[20]....
        /*022c*/ 	.word	0x00008fc0


	//----- nvinfo : EIATTR_REG_RECONFIG
	.align		4
.L_57:
        /*0230*/ 	.byte	0x01, 0x54
	.zero		2


	//----- nvinfo : EIATTR_MBARRIER_INSTR_OFFSETS
	.align		4
        /*0234*/ 	.byte	0x04, 0x39
        /*0236*/ 	.short	(.L_59 - .L_58)


	//   ....[0]....
.L_58:
        /*0238*/ 	.word	0x000001e0
        /*023c*/ 	.word	0x000000ff
        /*0240*/ 	.word	0x00000000
        /*0244*/ 	.short	0x0100
        /*0246*/ 	.byte	0x08
	.zero		1


	//   ....[1]....
        /*0248*/ 	.word	0x000001f0
        /*024c*/ 	.word	0x000000ff
        /*0250*/ 	.word	0x00000008
        /*0254*/ 	.short	0x0100
        /*0256*/ 	.byte	0x08
	.zero		1


	//   ....[2]....
        /*0258*/ 	.word	0x000002e0
        /*025c*/ 	.word	0x000000ff
        /*0260*/ 	.word	0x00000010
        /*0264*/ 	.short	0x0100
        /*0266*/ 	.byte	0x08
	.zero		1


	//   ....[3]....
        /*0268*/ 	.word	0x000002f0
        /*026c*/ 	.word	0x000000ff
        /*0270*/ 	.word	0x00000018
        /*0274*/ 	.short	0x0100
        /*0276*/ 	.byte	0x08
	.zero		1


	//   ....[4]....
        /*0278*/ 	.word	0x00000300
        /*027c*/ 	.word	0x000000ff
        /*0280*/ 	.word	0x00000020
        /*0284*/ 	.short	0x0100
        /*0286*/ 	.byte	0x08
	.zero		1


	//   ....[5]....
        /*0288*/ 	.word	0x00000310
        /*028c*/ 	.word	0x000000ff
        /*0290*/ 	.word	0x00000028
        /*0294*/ 	.short	0x0100
        /*0296*/ 	.byte	0x08
	.zero		1


	//   ....[6]....
        /*0298*/ 	.word	0x00000810
        /*029c*/ 	.word	0x000000ff
        /*02a0*/ 	.word	0x00000018
        /*02a4*/ 	.short	0x010a
        /*02a6*/ 	.byte	0x29
	.zero		1


	//   ....[7]....
        /*02a8*/ 	.word	0x00000b90
        /*02ac*/ 	.word	0x000000ff
        /*02b0*/ 	.word	0x00000008
        /*02b4*/ 	.short	0x010a
        /*02b6*/ 	.byte	0x29
	.zero		1


	//   ....[8]....
        /*02b8*/ 	.word	0x00000e20
        /*02bc*/ 	.word	0x000000ff
        /*02c0*/ 	.word	0x00000018
        /*02c4*/ 	.short	0x010a
        /*02c6*/ 	.byte	0x29
	.zero		1


	//   ....[9]....
        /*02c8*/ 	.word	0x00001010
        /*02cc*/ 	.word	0x000000ff
        /*02d0*/ 	.word	0x00000028
        /*02d4*/ 	.short	0x010a
        /*02d6*/ 	.byte	0x29
	.zero		1


	//   ....[10]....
        /*02d8*/ 	.word	0x00001260
        /*02dc*/ 	.word	0x000000ff
        /*02e0*/ 	.word	0x00000028
        /*02e4*/ 	.short	0x010a
        /*02e6*/ 	.byte	0x29
	.zero		1


	//   ....[11]....
        /*02e8*/ 	.word	0x000014b0
        /*02ec*/ 	.word	0x00000005
        /*02f0*/ 	.word	0x00000028
        /*02f4*/ 	.short	0x010a
        /*02f6*/ 	.byte	0x3f
	.zero		1


	//   ....[12]....
        /*02f8*/ 	.word	0x00002060
        /*02fc*/ 	.word	0x000000ff
        /*0300*/ 	.word	0x00000000
        /*0304*/ 	.short	0x010a
        /*0306*/ 	.byte	0x08
	.zero		1


	//   ....[13]....
        /*0308*/ 	.word	0x00002080
        /*030c*/ 	.word	0x000000ff
        /*0310*/ 	.word	0x00000010
        /*0314*/ 	.short	0x010a
        /*0316*/ 	.byte	0x08
	.zero		1


	//   ....[14]....
        /*0318*/ 	.word	0x000020a0
        /*031c*/ 	.word	0x000000ff
        /*0320*/ 	.word	0x00000010
        /*0324*/ 	.short	0x010a
        /*0326*/ 	.byte	0x08
	.zero		1


	//   ....[15]....
        /*0328*/ 	.word	0x00003370
        /*032c*/ 	.word	0x000000ff
        /*0330*/ 	.word	0x00000018
        /*0334*/ 	.short	0x0101
        /*0336*/ 	.byte	0x08
	.zero		1


	//   ....[16]....
        /*0338*/ 	.word	0x00003fd0
        /*033c*/ 	.word	0x000000ff
        /*0340*/ 	.word	0x00000010
        /*0344*/ 	.short	0x010a
        /*0346*/ 	.byte	0x08
	.zero		1


	//   ....[17]....
        /*0348*/ 	.word	0x00004000
        /*034c*/ 	.word	0x000000ff
        /*0350*/ 	.word	0x00000010
        /*0354*/ 	.short	0x010a
        /*0356*/ 	.byte	0x08
	.zero		1


	//   ....[18]....
        /*0358*/ 	.word	0x000041e0
        /*035c*/ 	.word	0x000000ff
        /*0360*/ 	.word	0x00000020
        /*0364*/ 	.short	0x010a
        /*0366*/ 	.byte	0x08
	.zero		1


	//   ....[19]....
        /*0368*/ 	.word	0x00004200
        /*036c*/ 	.word	0x000000ff
        /*0370*/ 	.word	0x00000020
        /*0374*/ 	.short	0x010a
        /*0376*/ 	.byte	0x08
	.zero		1


	//   ....[20]....
        /*0378*/ 	.word	0x00005740
        /*037c*/ 	.word	0x000000ff
        /*0380*/ 	.word	0x00000018
        /*0384*/ 	.short	0x0101
        /*0386*/ 	.byte	0x08
	.zero		1


	//   ....[21]....
        /*0388*/ 	.word	0x00005810
        /*038c*/ 	.word	0x000000ff
        /*0390*/ 	.word	0x00000028
        /*0394*/ 	.short	0x0101
        /*0396*/ 	.byte	0x08
	.zero		1


	//   ....[22]....
        /*0398*/ 	.word	0x000062a0
        /*039c*/ 	.word	0x000000ff
        /*03a0*/ 	.word	0x00000010
        /*03a4*/ 	.short	0x010a
        /*03a6*/ 	.byte	0x08
	.zero		1


	//   ....[23]....
        /*03a8*/ 	.word	0x000062d0
        /*03ac*/ 	.word	0x000000ff
        /*03b0*/ 	.word	0x00000010
        /*03b4*/ 	.short	0x010a
        /*03b6*/ 	.byte	0x08
	.zero		1


	//   ....[24]....
        /*03b8*/ 	.word	0x000064a0
        /*03bc*/ 	.word	0x000000ff
        /*03c0*/ 	.word	0x00000020
        /*03c4*/ 	.short	0x010a
        /*03c6*/ 	.byte	0x08
	.zero		1


	//   ....[25]....
        /*03c8*/ 	.word	0x000064c0
        /*03cc*/ 	.word	0x000000ff
        /*03d0*/ 	.word	0x00000020
        /*03d4*/ 	.short	0x010a
        /*03d6*/ 	.byte	0x08
	.zero		1


	//   ....[26]....
        /*03d8*/ 	.word	0x00007a20
        /*03dc*/ 	.word	0x000000ff
        /*03e0*/ 	.word	0x00000018
        /*03e4*/ 	.short	0x0101
        /*03e6*/ 	.byte	0x08
	.zero		1


	//   ....[27]....
        /*03e8*/ 	.word	0x00007af0
        /*03ec*/ 	.word	0x000000ff
        /*03f0*/ 	.word	0x00000028
        /*03f4*/ 	.short	0x0101
        /*03f6*/ 	.byte	0x08
	.zero		1


	//   ....[28]....
        /*03f8*/ 	.word	0x000084f0
        /*03fc*/ 	.word	0x000000ff
        /*0400*/ 	.word	0x00000008
        /*0404*/ 	.short	0x0101
        /*0406*/ 	.byte	0x08
	.zero		1


	//   ....[29]....
        /*0408*/ 	.word	0x00008500
        /*040c*/ 	.word	0x000000ff
        /*0410*/ 	.word	0x00000020
        /*0414*/ 	.short	0x010a
        /*0416*/ 	.byte	0x08
	.zero		1


	//   ....[30]....
        /*0418*/ 	.word	0x00008520
        /*041c*/ 	.word	0x000000ff
        /*0420*/ 	.word	0x00000020
        /*0424*/ 	.short	0x010a
        /*0426*/ 	.byte	0x08
	.zero		1


	//   ....[31]....
        /*0428*/ 	.word	0x00008b50
        /*042c*/ 	.word	0x000000ff
        /*0430*/ 	.word	0x00000028
        /*0434*/ 	.short	0x0101
        /*0436*/ 	.byte	0x08
	.zero		1


	//   ....[32]....
        /*0438*/ 	.word	0x000092f0
        /*043c*/ 	.word	0x00000005
        /*0440*/ 	.word	0x00000018
        /*0444*/ 	.short	0x010a
        /*0446*/ 	.byte	0x3f
	.zero		1


	//   ....[33]....
        /*0448*/ 	.word	0x00009370
        /*044c*/ 	.word	0x00000005
        /*0450*/ 	.word	0x00000008
        /*0454*/ 	.short	0x010a
        /*0456*/ 	.byte	0x3f
	.zero		1


	//   ....[34]....
        /*0458*/ 	.word	0x000093f0
        /*045c*/ 	.word	0x00000007
        /*0460*/ 	.word	0x00000018
        /*0464*/ 	.short	0x010a
        /*0466*/ 	.byte	0x3f
	.zero		1


	//   ....[35]....
        /*0468*/ 	.word	0x00009460
        /*046c*/ 	.word	0x00000005
        /*0470*/ 	.word	0x00000028
        /*0474*/ 	.short	0x010a
        /*0476*/ 	.byte	0x3f
	.zero		1


	//   ....[36]....
        /*0478*/ 	.word	0x000094d0
        /*047c*/ 	.word	0x00000005
        /*0480*/ 	.word	0x00000028
        /*0484*/ 	.short	0x010a
        /*0486*/ 	.byte	0x3f
	.zero		1


	//   ....[37]....
        /*0488*/ 	.word	0x00009530
        /*048c*/ 	.word	0x00000005
        /*0490*/ 	.word	0x00000028
        /*0494*/ 	.short	0x010a
        /*0496*/ 	.byte	0x3f
	.zero		1


	//   ....[38]....
        /*0498*/ 	.word	0x00009590
        /*049c*/ 	.word	0x00000004
        /*04a0*/ 	.word	0x00000000
        /*04a4*/ 	.short	0x010a
        /*04a6*/ 	.byte	0x3f
	.zero		1


	//   ....[39]....
        /*04a8*/ 	.word	0x000095f0
        /*04ac*/ 	.word	0x00000004
        /*04b0*/ 	.word	0x00000010
        /*04b4*/ 	.short	0x010a
        /*04b6*/ 	.byte	0x3f
	.zero		1


	//   ....[40]....
        /*04b8*/ 	.word	0x00009660
        /*04bc*/ 	.word	0x0000000b
        /*04c0*/ 	.word	0x00000010
        /*04c4*/ 	.short	0x010a
        /*04c6*/ 	.byte	0x3f
	.zero		1


	//   ....[41]....
        /*04c8*/ 	.word	0x000096d0
        /*04cc*/ 	.word	0x0000000b
        /*04d0*/ 	.word	0x00000020
        /*04d4*/ 	.short	0x010a
        /*04d6*/ 	.byte	0x3f
	.zero		1


	//   ....[42]....
        /*04d8*/ 	.word	0x00009740
        /*04dc*/ 	.word	0x0000000b
        /*04e0*/ 	.word	0x00000010
        /*04e4*/ 	.short	0x010a
        /*04e6*/ 	.byte	0x3f
	.zero		1


	//   ....[43]....
        /*04e8*/ 	.word	0x000097b0
        /*04ec*/ 	.word	0x0000000b
        /*04f0*/ 	.word	0x00000020
        /*04f4*/ 	.short	0x010a
        /*04f6*/ 	.byte	0x3f
	.zero		1


	//   ....[44]....
        /*04f8*/ 	.word	0x00009820
        /*04fc*/ 	.word	0x00000007
        /*0500*/ 	.word	0x00000020
        /*0504*/ 	.short	0x010a
        /*0506*/ 	.byte	0x3f
	.zero		1


	//----- nvinfo : EIATTR_NUM_MBARRIERS
	.align		4
.L_59:
        /*0508*/ 	.byte	0x03, 0x38
        /*050a*/ 	.short	0x0006


	//----- nvinfo : EIATTR_EXIT_INSTR_OFFSETS
	.align		4
        /*050c*/ 	.byte	0x04, 0x1c
        /*050e*/ 	.short	(.L_61 - .L_60)


	//   ....[0]....
.L_60:
        /*0510*/ 	.word	0x00000430


	//   ....[1]....
        /*0514*/ 	.word	0x000014e0


	//   ....[2]....
        /*0518*/ 	.word	0x00001510


	//   ....[3]....
        /*051c*/ 	.word	0x00002050


	//   ....[4]....
        /*0520*/ 	.word	0x00009160


	//   ....[5]....
        /*0524*/ 	.word	0x000092b0


	//----- nvinfo : EIATTR_REQNTID
	.align		4
.L_61:
        /*0528*/ 	.byte	0x04, 0x10
        /*052a*/ 	.short	(.L_63 - .L_62)
.L_62:
        /*052c*/ 	.word	0x00000180
        /*0530*/ 	.word	0x00000001
        /*0534*/ 	.word	0x00000001


	//----- nvinfo : EIATTR_CBANK_PARAM_SIZE
	.align		4
.L_63:
        /*0538*/ 	.byte	0x03, 0x19
        /*053a*/ 	.short	0x02cc


	//----- nvinfo : EIATTR_PARAM_CBANK
	.align		4
        /*053c*/ 	.byte	0x04, 0x0a
        /*053e*/ 	.short	(.L_65 - .L_64)
	.align		4
.L_64:
        /*0540*/ 	.word	index@(.nv.constant0.kernel_cutlass_kernel_flash_attncuteflash_fwd_sm90FlashAttentionForwardSm90_object_at__tensor0000o1961211101213_tensor0000o9611101213_tensor0000o9611101213_tensor0000o1961211101213_tensor_0)
        /*0544*/ 	.short	0x0210
        /*0546*/ 	.short	0x02cc


	//----- nvinfo : EIATTR_SW_WAR
	.align		4
.L_65:
        /*0548*/ 	.byte	0x04, 0x36
        /*054a*/ 	.short	(.L_67 - .L_66)
.L_66:
        /*054c*/ 	.word	0x00000008
.L_67:


//--------------------- .nv.callgraph             --------------------------
	.section	.nv.callgraph,"",@"SHT_CUDA_CALLGRAPH"
	.align	4
	.sectionentsize	8
	.align		4
        /*0000*/ 	.word	0x00000000
	.align		4
        /*0004*/ 	.word	0xffffffff
	.align		4
        /*0008*/ 	.word	0x00000000
	.align		4
        /*000c*/ 	.word	0xfffffffe
	.align		4
        /*0010*/ 	.word	0x00000000
	.align		4
        /*0014*/ 	.word	0xfffffffd
	.align		4
        /*0018*/ 	.word	0x00000000
	.align		4
        /*001c*/ 	.word	0xfffffffc


//--------------------- .text.kernel_cutlass_kernel_flash_attncuteflash_fwd_sm90FlashAttentionForwardSm90_object_at__tensor0000o1961211101213_tensor0000o9611101213_tensor0000o9611101213_tensor0000o1961211101213_tensor_0 --------------------------
	.section	.text.kernel_cutlass_kernel_flash_attncuteflash_fwd_sm90FlashAttentionForwardSm90_object_at__tensor0000o1961211101213_tensor0000o9611101213_tensor0000o9611101213_tensor0000o1961211101213_tensor_0,"ax",@progbits
	.sectionflags	@"SHF_BARRIERS=16"
	.align	128
        .global         kernel_cutlass_kernel_flash_attncuteflash_fwd_sm90FlashAttentionForwardSm90_object_at__tensor0000o1961211101213_tensor0000o9611101213_tensor0000o9611101213_tensor0000o1961211101213_tensor_0
        .type           kernel_cutlass_kernel_flash_attncuteflash_fwd_sm90FlashAttentionForwardSm90_object_at__tensor0000o1961211101213_tensor0000o9611101213_tensor0000o9611101213_tensor0000o1961211101213_tensor_0,@function
        .size           kernel_cutlass_kernel_flash_attncuteflash_fwd_sm90FlashAttentionForwardSm90_object_at__tensor0000o1961211101213_tensor0000o9611101213_tensor0000o9611101213_tensor0000o1961211101213_tensor_0,(.L_x_46 - kernel_cutlass_kernel_flash_attncuteflash_fwd_sm90FlashAttentionForwardSm90_object_at__tensor0000o1961211101213_tensor0000o9611101213_tensor0000o9611101213_tensor0000o1961211101213_tensor_0)
        .other          kernel_cutlass_kernel_flash_attncuteflash_fwd_sm90FlashAttentionForwardSm90_object_at__tensor0000o1961211101213_tensor0000o9611101213_tensor0000o9611101213_tensor0000o1961211101213_tensor_0,@"STO_CUDA_ENTRY STV_DEFAULT"
kernel_cutlass_kernel_flash_attncuteflash_fwd_sm90FlashAttentionForwardSm90_object_at__tensor0000o1961211101213_tensor0000o9611101213_tensor0000o9611101213_tensor0000o1961211101213_tensor_0:
.text.kernel_cutlass_kernel_flash_attncuteflash_fwd_sm90FlashAttentionForwardSm90_object_at__tensor0000o1961211101213_tensor0000o9611101213_tensor0000o9611101213_tensor0000o1961211101213_tensor_0:
[----:B------:R-:W1:Y:S01]  /*0000*/  LDC R1, c[0x0][0x28] ;  /* 0x00000a00ff017b82 */ /* 0x000e620000000800 */
[----:B------:R-:W2:Y:S02]  /*0010*/  S2R R7, SR_TID.X ;  /* 0x0000000000077919 */ /* 0x000ea40000002100 */
[----:B--2---:R-:W-:-:S04]  /*0020*/  SHF.R.U32.HI R0, RZ, 0x5, R7 ;  /* 0x00000005ff007819 */ /* 0x004fc80000011607 */
[----:B------:R-:W-:-:S13]  /*0030*/  ISETP.NE.AND P0, PT, R0, RZ, PT ;  /* 0x000000ff0000720c */ /* 0x000fda0003f05270 */
[----:B-1----:R-:W-:Y:S05]  /*0040*/  @P0 BRA `(.L_x_0) ;  /* 0x0000000000700947 */ /* 0x002fea0003800000 */
[----:B------:R-:W1:Y:S01]  /*0050*/  S2UR UR8, SR_CgaCtaId ;  /* 0x00000000000879c3 */ /* 0x000e620000008800 */
[----:B------:R-:W-:Y:S01]  /*0060*/  ULDC.64 UR10, c[0x0][0x198] ;  /* 0x00006600000a7ab9 */ /* 0x000fe20000000a00 */
[----:B------:R-:W-:Y:S01]  /*0070*/  UMOV UR4, 0x400 ;  /* 0x0000040000047882 */ /* 0x000fe20000000000 */
[----:B------:R-:W-:Y:S02]  /*0080*/  UIADD3 UR12, UP0, UR10, 0x70, URZ ;  /* 0x000000700a0c7890 */ /* 0x000fe4000ff1e03f */
[----:B------:R-:W-:Y:S02]  /*0090*/  UIADD3 UR14, UP1, UR10, 0xf0, URZ ;  /* 0x000000f00a0e7890 */ /* 0x000fe4000ff3e03f */
[----:B------:R-:W-:Y:S01]  /*00a0*/  UIADD3 UR16, UP2, UR10, 0x170, URZ ;  /* 0x000001700a107890 */ /* 0x000fe2000ff5e03f */
[----:B------:R-:W-:Y:S01]  /*00b0*/  UMOV UR5, 0x1 ;  /* 0x0000000100057882 */ /* 0x000fe20000000000 */
[----:B------:R-:W-:Y:S01]  /*00c0*/  UIADD3 UR10, UP3, UR10, 0x1f0, URZ ;  /* 0x000001f00a0a7890 */ /* 0x000fe2000ff7e03f */
[----:B------:R-:W-:Y:S01]  /*00d0*/  UMOV UR6, 0x8 ;  /* 0x0000000800067882 */ /* 0x000fe20000000000 */
[----:B------:R-:W-:-:S02]  /*00e0*/  UIADD3.X UR13, URZ, UR11, URZ, UP0, !UPT ;  /* 0x0000000b3f0d7290 */ /* 0x000fc400087fe43f */
[----:B------:R-:W-:-:S04]  /*00f0*/  UIADD3 UR6, -UR6, 0x100000, URZ ;  /* 0x0010000006067890 */ /* 0x000fc8000fffe13f */
[----:B------:R-:W-:Y:S02]  /*0100*/  USHF.L.U32 UR7, UR6, 0xb, URZ ;  /* 0x0000000b06077899 */ /* 0x000fe4000800063f */
[----:B------:R-:W-:Y:S02]  /*0110*/  USHF.L.U32 UR6, UR6, 0x1, URZ ;  /* 0x0000000106067899 */ /* 0x000fe4000800063f */
[----:B------:R-:W-:Y:S02]  /*0120*/  UIADD3.X UR15, URZ, UR11, URZ, UP1, !UPT ;  /* 0x0000000b3f0f7290 */ /* 0x000fe40008ffe43f */
[----:B------:R-:W-:Y:S02]  /*0130*/  UIADD3.X UR17, URZ, UR11, URZ, UP2, !UPT ;  /* 0x0000000b3f117290 */ /* 0x000fe400097fe43f */
[----:B------:R-:W-:Y:S01]  /*0140*/  UIADD3.X UR11, URZ, UR11, URZ, UP3, !UPT ;  /* 0x0000000b3f0b7290 */ /* 0x000fe20009ffe43f */
[----:B------:R2:W-:Y:S01]  /*0150*/  UTMACCTL.PF [UR12] ;  /* 0x000000000c0079b9 */ /* 0x0005e20008040000 */
[----:B-1----:R-:W-:-:S02]  /*0160*/  ULEA UR8, UR8, UR4, 0x18 ;  /* 0x0000000408087291 */ /* 0x002fc4000f8ec03f */
[----:B------:R-:W-:-:S04]  /*0170*/  UIADD3 UR4, -UR5, 0x100000, URZ ;  /* 0x0010000005047890 */ /* 0x000fc8000fffe13f */
[----:B------:R-:W-:Y:S02]  /*0180*/  USHF.L.U32 UR5, UR4, 0xb, URZ ;  /* 0x0000000b04057899 */ /* 0x000fe4000800063f */
[----:B------:R-:W-:Y:S01]  /*0190*/  USHF.L.U32 UR4, UR4, 0x1, URZ ;  /* 0x0000000104047899 */ /* 0x000fe2000800063f */
[----:B------:R2:W-:Y:S01]  /*01a0*/  UTMACCTL.PF [UR14] ;  /* 0x000000000e0079b9 */ /* 0x0005e20008040000 */
[----:B------:R2:W-:Y:S01]  /*01b0*/  UTMACCTL.PF [UR16] ;  /* 0x00000000100079b9 */ /* 0x0005e20008040000 */
[----:B------:R2:W-:Y:S01]  /*01c0*/  UTMACCTL.PF [UR10] ;  /* 0x000000000a0079b9 */ /* 0x0005e20008040000 */
[----:B------:R-:W1:Y:S08]  /*01d0*/  FENCE.VIEW.ASYNC.S ;  /* 0x00000000000073c6 */ /* 0x000e700000000000 */
[----:B-1----:R2:W1:Y:S01]  /*01e0*/  SYNCS.EXCH.64 URZ, [UR8], UR4 ;  /* 0x00000004083f75b2 */ /* 0x0024620008000100 */
[----:B------:R2:W3:Y:S02]  /*01f0*/  SYNCS.EXCH.64 URZ, [UR8+0x8], UR6 ;  /* 0x00000806083f75b2 */ /* 0x0004e40008000100 */
[----:B--2---:R-:W-:Y:S01]  /*0200*/  NOP ;  /* 0x0000000000007918 */ /* 0x004fe20000000000 */
.L_x_0:
[----:B------:R-:W-:Y:S05]  /*0210*/  @P0 BRA `(.L_x_1) ;  /* 0x0000000000440947 */ /* 0x000fea0003800000 */
[----:B------:R-:W2:Y:S01]  /*0220*/  S2UR UR5, SR_CgaCtaId ;  /* 0x00000000000579c3 */ /* 0x000ea20000008800 */
[----:B------:R-:W-:Y:S01]  /*0230*/  UMOV UR4, 0x400 ;  /* 0x0000040000047882 */ /* 0x000fe20000000000 */
[----:B------:R-:W-:Y:S01]  /*0240*/  UMOV UR6, 0x1 ;  /* 0x0000000100067882 */ /* 0x000fe20000000000 */
[----:B------:R-:W-:Y:S01]  /*0250*/  UMOV UR7, 0x8 ;  /* 0x0000000800077882 */ /* 0x000fe20000000000 */
[----:B--2---:R-:W-:Y:S02]  /*0260*/  ULEA UR8, UR5, UR4, 0x18 ;  /* 0x0000000405087291 */ /* 0x004fe4000f8ec03f */
[----:B------:R-:W-:-:S04]  /*0270*/  UIADD3 UR4, -UR6, 0x100000, URZ ;  /* 0x0010000006047890 */ /* 0x000fc8000fffe13f */
[----:B------:R-:W-:Y:S02]  /*0280*/  USHF.L.U32 UR5, UR4, 0xb, URZ ;  /* 0x0000000b04057899 */ /* 0x000fe4000800063f */
[----:B------:R-:W-:Y:S02]  /*0290*/  USHF.L.U32 UR4, UR4, 0x1, URZ ;  /* 0x0000000104047899 */ /* 0x000fe4000800063f */
[----:B------:R-:W-:-:S04]  /*02a0*/  UIADD3 UR6, -UR7, 0x100000, URZ ;  /* 0x0010000007067890 */ /* 0x000fc8000fffe13f */
[----:B------:R-:W-:Y:S02]  /*02b0*/  USHF.L.U32 UR7, UR6, 0xb, URZ ;  /* 0x0000000b06077899 */ /* 0x000fe4000800063f */
[----:B------:R-:W-:Y:S01]  /*02c0*/  USHF.L.U32 UR6, UR6, 0x1, URZ ;  /* 0x0000000106067899 */ /* 0x000fe2000800063f */
[----:B------:R-:W2:Y:S03]  /*02d0*/  FENCE.VIEW.ASYNC.S ;  /* 0x00000000000073c6 */ /* 0x000ea60000000000 */
[----:B--2---:R2:W4:Y:S08]  /*02e0*/  SYNCS.EXCH.64 URZ, [UR8+0x10], UR4 ;  /* 0x00001004083f75b2 */ /* 0x0045300008000100 */
[----:B------:R2:W5:Y:S01]  /*02f0*/  SYNCS.EXCH.64 URZ, [UR8+0x18], UR6 ;  /* 0x00001806083f75b2 */ /* 0x0005620008000100 */
[----:B------:R2:W3:Y:S01]  /*0300*/  SYNCS.EXCH.64 URZ, [UR8+0x20], UR4 ;  /* 0x00002004083f75b2 */ /* 0x0004e20008000100 */
[----:B------:R2:W1:Y:S01]  /*0310*/  SYNCS.EXCH.64 URZ, [UR8+0x28], UR6 ;  /* 0x00002806083f75b2 */ /* 0x0004620008000100 */
[----:B------:R-:W-:Y:S01]  /*0320*/  NOP ;  /* 0x0000000000007918 */ /* 0x000fe20000000000 */
.L_x_1:
[----:B------:R-:W-:Y:S01]  /*0330*/  ISETP.GT.AND P0, PT, R0, 0x3, PT ;  /* 0x000000030000780c */ /* 0x000fe20003f04270 */
[----:B------:R-:W-:Y:S01]  /*0340*/  NOP ;  /* 0x0000000000007918 */ /* 0x000fe20000000000 */
[----:B------:R-:W-:Y:S01]  /*0350*/  ULDC.U8 UR9, c[0x0][0x4a4] ;  /* 0x0001290000097ab9 */ /* 0x000fe20000000000 */
[----:B------:R-:W-:Y:S01]  /*0360*/  ULDC.U8 UR12, c[0x0][0x4a5] ;  /* 0x00012940000c7ab9 */ /* 0x000fe20000000000 */
[----:B------:R-:W-:Y:S01]  /*0370*/  ULDC.U8 UR10, c[0x0][0x4b0] ;  /* 0x00012c00000a7ab9 */ /* 0x000fe20000000000 */
[----:B------:R-:W-:Y:S01]  /*0380*/  ULDC.U8 UR11, c[0x0][0x4b1] ;  /* 0x00012c40000b7ab9 */ /* 0x000fe20000000000 */
[----:B------:R-:W-:Y:S01]  /*0390*/  ULDC.U8 UR17, c[0x0][0x4bd] ;  /* 0x00012f4000117ab9 */ /* 0x000fe20000000000 */
[----:B------:R-:W-:Y:S01]  /*03a0*/  ULDC.U8 UR13, c[0x0][0x4c8] ;  /* 0x00013200000d7ab9 */ /* 0x000fe20000000000 */
[----:B------:R-:W-:Y:S01]  /*03b0*/  ULDC.U8 UR16, c[0x0][0x4c9] ;  /* 0x0001324000107ab9 */ /* 0x000fe20000000000 */
[----:B------:R-:W-:Y:S01]  /*03c0*/  ULDC.U8 UR18, c[0x0][0x4bc] ;  /* 0x00012f0000127ab9 */ /* 0x000fe20000000000 */
[----:B------:R-:W-:Y:S01]  /*03d0*/  LOP3.LUT R2, R7, 0x1f, RZ, 0xc0, !PT ;  /* 0x0000001f07027812 */ /* 0x000fe200078ec0ff */
[----:B-1-345:R-:W-:Y:S06]  /*03e0*/  BAR.SYNC.DEFER_BLOCKING 0x0 ;  /* 0x0000000000007b1d */ /* 0x03afec0000010000 */
[----:B------:R-:W-:Y:S05]  /*03f0*/  @P0 BRA `(.L_x_2) ;  /* 0x0000001000480947 */ /* 0x000fea0003800000 */
[----:B------:R-:W-:-:S08]  /*0400*/  NOP ;  /* 0x0000000000007918 */ /* 0x000fd00000000000 */
[----:B------:R-:W1:-:S00]  /*0410*/  USETMAXREG.DEALLOC.CTAPOOL 0x18 ;  /* 0x00000018000079c8 */ /* 0x000e4000080e0500 */
[----:B-1----:R-:W-:-:S13]  /*0420*/  LOP3.LUT P0, RZ, R0, 0x3, RZ, 0xc0, !PT ;  /* 0x0000000300ff7812 */ /* 0x002fda000780c0ff */
[----:B--2---:R-:W-:Y:S05]  /*0430*/  @P0 EXIT ;  /* 0x000000000000094d */ /* 0x004fea0003800000 */
[----:B------:R-:W1:Y:S01]  /*0440*/  S2UR UR19, SR_CTAID.X ;  /* 0x00000000001379c3 */ /* 0x000e620000002500 */
[----:B------:R-:W-:Y:S01]  /*0450*/  ULDC UR4, c[0x0][0x4b8] ;  /* 0x00012e0000047ab9 */ /* 0x000fe20000000800 */
[----:B------:R-:W-:Y:S01]  /*0460*/  ULDC.64 UR14, c[0x0][0x4a8] ;  /* 0x00012a00000e7ab9 */ /* 0x000fe20000000a00 */
[----:B------:R-:W-:Y:S01]  /*0470*/  ULDC.64 UR20, c[0x0][0x498] ;  /* 0x0001260000147ab9 */ /* 0x000fe20000000a00 */
[----:B------:R-:W-:-:S04]  /*0480*/  IMAD.MOV.U32 R2, RZ, RZ, 0x1 ;  /* 0x00000001ff027424 */ /* 0x000fc800078e00ff */
[----:B------:R-:W2:Y:S01]  /*0490*/  LDC R0, c[0x0][0x488] ;  /* 0x00012200ff007b82 */ /* 0x000ea20000000800 */
[----:B-1----:R-:W-:-:S04]  /*04a0*/  UIMAD.WIDE.U32 UR4, UR19, UR4, URZ ;  /* 0x00000004130472a5 */ /* 0x002fc8000f8e003f */
[----:B------:R-:W-:-:S04]  /*04b0*/  UIADD3 UR4, -UR5, UR19, URZ ;  /* 0x0000001305047290 */ /* 0x000fc8000fffe13f */
[----:B------:R-:W-:Y:S01]  /*04c0*/  USHF.R.U32.HI UR4, URZ, UR18, UR4 ;  /* 0x000000123f047299 */ /* 0x000fe20008011604 */
[----:B--2---:R-:W-:-:S03]  /*04d0*/  ISETP.LE.AND P0, PT, R0, UR19, PT ;  /* 0x0000001300007c0c */ /* 0x004fc6000bf03270 */
[----:B------:R-:W-:-:S04]  /*04e0*/  UIADD3 UR4, UR5, UR4, URZ ;  /* 0x0000000405047290 */ /* 0x000fc8000fffe03f */
[----:B------:R-:W-:-:S03]  /*04f0*/  USHF.R.U32.HI UR6, URZ, UR17, UR4 ;  /* 0x000000113f067299 */ /* 0x000fc60008011604 */
[----:B------:R-:W-:Y:S01]  /*0500*/  ULDC UR4, c[0x0][0x4cc] ;  /* 0x0001330000047ab9 */ /* 0x000fe20000000800 */
[----:B------:R-:W-:Y:S02]  /*0510*/  UIADD3 UR7, -UR6, URZ, URZ ;  /* 0x0000003f06077290 */ /* 0x000fe4000fffe13f */
[----:B------:R-:W-:-:S03]  /*0520*/  UISETP.GE.AND UP0, UPT, UR6, UR4, UPT ;  /* 0x000000040600728c */ /* 0x000fc6000bf06270 */
[----:B------:R-:W-:Y:S01]  /*0530*/  ULDC UR4, c[0x0][0x4b4] ;  /* 0x00012d0000047ab9 */ /* 0x000fe20000000800 */
[----:B------:R-:W-:Y:S02]  /*0540*/  USEL UR8, UR10, UR13, !UP0 ;  /* 0x0000000d0a087287 */ /* 0x000fe4000c000000 */
[----:B------:R-:W-:Y:S02]  /*0550*/  UIMAD UR7, UR7, UR4, UR19 ;  /* 0x00000004070772a4 */ /* 0x000fe4000f8e0213 */
[----:B------:R-:W-:-:S03]  /*0560*/  ULOP3.LUT UR8, UR8, 0xff, URZ, 0xc0, !UPT ;  /* 0x000000ff08087892 */ /* 0x000fc6000f8ec03f */
[----:B------:R-:W-:Y:S01]  /*0570*/  @UP0 ULDC UR15, c[0x0][0x4c4] ;  /* 0x00013100000f0ab9 */ /* 0x000fe20000000800 */
[----:B------:R-:W-:Y:S01]  /*0580*/  @UP0 ULDC UR14, c[0x0][0x4c0] ;  /* 0x00013000000e0ab9 */ /* 0x000fe20000000800 */
[----:B------:R-:W-:Y:S02]  /*0590*/  UIMAD.WIDE.U32 UR4, UR7, UR15, URZ ;  /* 0x0000000f070472a5 */ /* 0x000fe4000f8e003f */
[----:B------:R-:W-:Y:S02]  /*05a0*/  USEL UR4, UR11, UR16, !UP0 ;  /* 0x000000100b047287 */ /* 0x000fe4000c000000 */
[----:B------:R-:W-:Y:S02]  /*05b0*/  UIADD3 UR15, UR7, -UR5, URZ ;  /* 0x80000005070f7290 */ /* 0x000fe4000fffe03f */
[----:B------:R-:W-:Y:S02]  /*05c0*/  ULOP3.LUT UR4, UR4, 0xff, URZ, 0xc0, !UPT ;  /* 0x000000ff04047892 */ /* 0x000fe4000f8ec03f */
[----:B------:R-:W-:-:S04]  /*05d0*/  USHF.R.U32.HI UR8, URZ, UR8, UR15 ;  /* 0x000000083f087299 */ /* 0x000fc8000801160f */
[----:B------:R-:W-:-:S04]  /*05e0*/  UIADD3 UR8, UR5, UR8, URZ ;  /* 0x0000000805087290 */ /* 0x000fc8000fffe03f */
[----:B------:R-:W-:-:S04]  /*05f0*/  USHF.R.U32.HI UR4, URZ, UR4, UR8 ;  /* 0x000000043f047299 */ /* 0x000fc80008011608 */
[----:B------:R-:W-:-:S04]  /*0600*/  UIADD3 UR5, -UR4, URZ, URZ ;  /* 0x0000003f04057290 */ /* 0x000fc8000fffe13f */
[----:B------:R-:W-:-:S04]  /*0610*/  UIMAD UR14, UR14, UR5, UR7 ;  /* 0x000000050e0e72a4 */ /* 0x000fc8000f8e0207 */
[----:B------:R-:W-:-:S03]  /*0620*/  UIMAD UR14, UR6, UR20, UR14 ;  /* 0x00000014060e72a4 */ /* 0x000fc6000f8e020e */
[----:B------:R-:W-:Y:S02]  /*0630*/  ULDC UR6, c[0x0][0x4a0] ;  /* 0x0001280000067ab9 */ /* 0x000fe40000000800 */
[----:B------:R-:W-:-:S04]  /*0640*/  UIMAD.WIDE.U32 UR6, UR14, UR6, URZ ;  /* 0x000000060e0672a5 */ /* 0x000fc8000f8e003f */
[----:B------:R-:W-:-:S04]  /*0650*/  UIADD3 UR5, UR14, -UR7, URZ ;  /* 0x800000070e057290 */ /* 0x000fc8000fffe03f */
[----:B------:R-:W-:-:S04]  /*0660*/  USHF.R.U32.HI UR5, URZ, UR9, UR5 ;  /* 0x000000093f057299 */ /* 0x000fc80008011605 */
[----:B------:R-:W-:-:S04]  /*0670*/  UIADD3 UR5, UR7, UR5, URZ ;  /* 0x0000000507057290 */ /* 0x000fc8000fffe03f */
[----:B------:R-:W-:-:S04]  /*0680*/  USHF.R.U32.HI UR29, URZ, UR12, UR5 ;  /* 0x0000000c3f1d7299 */ /* 0x000fc80008011605 */
[----:B------:R-:W-:-:S04]  /*0690*/  UIADD3 UR28, -UR29, URZ, URZ ;  /* 0x0000003f1d1c7290 */ /* 0x000fc8000fffe13f */
[----:B------:R-:W-:Y:S01]  /*06a0*/  UIMAD UR28, UR28, UR21, UR14 ;  /* 0x000000151c1c72a4 */ /* 0x000fe2000f8e020e */
[----:B------:R-:W-:Y:S11]  /*06b0*/  @P0 BRA `(.L_x_3) ;  /* 0x0000000c006c0947 */ /* 0x000ff60003800000 */
[----:B------:R-:W1:Y:S01]  /*06c0*/  S2UR UR5, SR_CgaCtaId ;  /* 0x00000000000579c3 */ /* 0x000e620000008800 */
[----:B------:R-:W-:Y:S01]  /*06d0*/  UMOV UR41, 0x400 ;  /* 0x0000040000297882 */ /* 0x000fe20000000000 */
[----:B------:R-:W-:Y:S01]  /*06e0*/  IMAD.MOV.U32 R0, RZ, RZ, -0x80000000 ;  /* 0x80000000ff007424 */ /* 0x000fe200078e00ff */
[----:B------:R-:W-:Y:S01]  /*06f0*/  ULDC UR23, c[0x0][0x48c] ;  /* 0x0001230000177ab9 */ /* 0x000fe20000000800 */
[----:B------:R-:W-:Y:S01]  /*0700*/  ULDC UR13, c[0x0][0x21c] ;  /* 0x00008700000d7ab9 */ /* 0x000fe20000000800 */
[----:B------:R-:W-:Y:S01]  /*0710*/  ULDC UR10, c[0x0][0x210] ;  /* 0x00008400000a7ab9 */ /* 0x000fe20000000800 */
[----:B------:R-:W-:Y:S02]  /*0720*/  UIADD3 UR12, UR13, -0x1, URZ ;  /* 0xffffffff0d0c7890 */ /* 0x000fe4000fffe03f */
[----:B------:R-:W-:Y:S02]  /*0730*/  UIADD3 UR10, UR13, -UR10, URZ ;  /* 0x8000000a0d0a7290 */ /* 0x000fe4000fffe03f */
[----:B------:R-:W-:-:S02]  /*0740*/  USHF.R.S32.HI UR19, URZ, 0x1f, UR12 ;  /* 0x0000001f3f137899 */ /* 0x000fc4000801140c */
[----:B------:R-:W-:Y:S02]  /*0750*/  UIADD3 UR11, -UR13, URZ, URZ ;  /* 0x0000003f0d0b7290 */ /* 0x000fe4000fffe13f */
[----:B------:R-:W-:Y:S02]  /*0760*/  ULEA.HI UR19, UR19, UR12, URZ, 0x7 ;  /* 0x0000000c13137291 */ /* 0x000fe4000f8f383f */
[----:B------:R-:W-:Y:S02]  /*0770*/  USHF.R.S32.HI UR11, URZ, 0x1f, UR11 ;  /* 0x0000001f3f0b7899 */ /* 0x000fe4000801140b */
[----:B------:R-:W-:Y:S02]  /*0780*/  UISETP.GT.AND UP4, UPT, UR13, URZ, UPT ;  /* 0x0000003f0d00728c */ /* 0x000fe4000bf84270 */
[----:B------:R-:W-:Y:S01]  /*0790*/  ULEA.HI UR13, UR11, -UR13, URZ, 0x7 ;  /* 0x8000000d0b0d7291 */ /* 0x000fe2000f8f383f */
[----:B------:R-:W-:Y:S01]  /*07a0*/  UMOV UR24, 0x0 ;  /* 0x0000000000187882 */ /* 0x000fe20000000000 */
[----:B------:R-:W-:Y:S01]  /*07b0*/  UMOV UR25, 0x1 ;  /* 0x0000000100197882 */ /* 0x000fe20000000000 */
[----:B-1----:R-:W-:-:S02]  /*07c0*/  ULEA UR41, UR5, UR41, 0x18 ;  /* 0x0000002905297291 */ /* 0x002fc4000f8ec03f */
[----:B------:R-:W-:Y:S02]  /*07d0*/  UIADD3 UR5, -UR4, UR23, URZ ;  /* 0x0000001704057290 */ /* 0x000fe4000fffe13f */
[----:B------:R-:W-:Y:S02]  /*07e0*/  USHF.R.S32.HI UR13, URZ, 0x7, UR13 ;  /* 0x000000073f0d7899 */ /* 0x000fe4000801140d */
[----:B------:R-:W-:Y:S01]  /*07f0*/  ULEA UR5, UR5, UR10, 0x7 ;  /* 0x0000000a05057291 */ /* 0x000fe2000f8e383f */
[----:B------:R-:W-:Y:S02]  /*0800*/  ULDC.64 UR14, c[0x0][0x198] ;  /* 0x00006600000e7ab9 */ /* 0x000fe40000000a00 */
[----:B------:R-:W1:Y:S01]  /*0810*/  SYNCS.PHASECHK.TRANS64.TRYWAIT P0, [UR41+0x18], R0 ;  /* 0x00001800ff0075a7 */ /* 0x000e620008000169 */
[----:B------:R-:W-:Y:S02]  /*0820*/  UIADD3 UR20, -UR5, URZ, URZ ;  /* 0x0000003f05147290 */ /* 0x000fe4000fffe13f */
[----:B------:R-:W-:-:S02]  /*0830*/  UIADD3 UR10, UR5, -0x1, URZ ;  /* 0xffffffff050a7890 */ /* 0x000fc4000fffe03f */
[----:B------:R-:W-:Y:S02]  /*0840*/  USHF.R.S32.HI UR12, URZ, 0x1f, UR20 ;  /* 0x0000001f3f0c7899 */ /* 0x000fe40008011414 */
[----:B------:R-:W-:Y:S02]  /*0850*/  USHF.R.S32.HI UR11, URZ, 0x1f, UR10 ;  /* 0x0000001f3f0b7899 */ /* 0x000fe4000801140a */
[----:B------:R-:W-:Y:S02]  /*0860*/  ULEA.HI UR12, UR12, -UR5, URZ, 0x7 ;  /* 0x800000050c0c7291 */ /* 0x000fe4000f8f383f */
[----:B------:R-:W-:Y:S02]  /*0870*/  ULEA.HI UR11, UR11, UR10, URZ, 0x7 ;  /* 0x0000000a0b0b7291 */ /* 0x000fe4000f8f383f */
[----:B------:R-:W-:Y:S01]  /*0880*/  USHF.R.S32.HI UR12, URZ, 0x7, UR12 ;  /* 0x000000073f0c7899 */ /* 0x000fe2000801140c */
[----:B------:R-:W-:Y:S01]  /*0890*/  ULDC.64 UR8, c[0x0][0x198] ;  /* 0x0000660000087ab9 */ /* 0x000fe20000000a00 */
[----:B------:R-:W-:Y:S01]  /*08a0*/  ULDC.64 UR6, c[0x0][0x198] ;  /* 0x0000660000067ab9 */ /* 0x000fe20000000a00 */
[----:B------:R-:W-:-:S02]  /*08b0*/  @UP4 UIMAD.WIDE UR16, UR19, 0x2000000, UR24 ;  /* 0x02000000131048a5 */ /* 0x000fc4000f8e0218 */
[----:B------:R-:W-:Y:S02]  /*08c0*/  UIADD3 UR19, -UR13, URZ, URZ ;  /* 0x0000003f0d137290 */ /* 0x000fe4000fffe13f */
[----:B------:R-:W-:Y:S01]  /*08d0*/  UIADD3 UR22, -UR12, URZ, URZ ;  /* 0x0000003f0c167290 */ /* 0x000fe2000fffe13f */
[----:B------:R-:W-:Y:S01]  /*08e0*/  UMOV UR18, URZ ;  /* 0x0000003f00127c82 */ /* 0x000fe20008000000 */
[----:B------:R-:W-:Y:S02]  /*08f0*/  UIADD3 UR32, UP2, UR14, 0xf0, URZ ;  /* 0x000000f00e207890 */ /* 0x000fe4000ff5e03f */
[----:B------:R-:W-:Y:S02]  /*0900*/  UIADD3 UR26, UP1, UR8, 0xf0, URZ ;  /* 0x000000f0081a7890 */ /* 0x000fe4000ff3e03f */
[----:B------:R-:W-:Y:S02]  /*0910*/  UIADD3 UR30, UP0, UR6, 0xf0, URZ ;  /* 0x000000f0061e7890 */ /* 0x000fe4000ff1e03f */
[----:B------:R-:W-:-:S02]  /*0920*/  ULEA.HI.SX32 UR11, UR11, 0x1, 0x19 ;  /* 0x000000010b0b7891 */ /* 0x000fc4000f8fca3f */
[----:B------:R-:W-:Y:S01]  /*0930*/  UISETP.GT.AND UP3, UPT, UR5, URZ, UPT ;  /* 0x0000003f0500728c */ /* 0x000fe2000bf64270 */
[----:B------:R-:W-:Y:S01]  /*0940*/  UMOV UR20, UR28 ;  /* 0x0000001c00147c82 */ /* 0x000fe20008000000 */
[----:B------:R-:W-:Y:S01]  /*0950*/  UMOV UR21, UR29 ;  /* 0x0000001d00157c82 */ /* 0x000fe20008000000 */
[----:B------:R-:W-:Y:S01]  /*0960*/  UMOV UR10, 0x20 ;  /* 0x00000020000a7882 */ /* 0x000fe20000000000 */
[----:B------:R-:W-:Y:S01]  /*0970*/  UMOV UR12, UR28 ;  /* 0x0000001c000c7c82 */ /* 0x000fe20008000000 */
[----:B------:R-:W-:Y:S01]  /*0980*/  UMOV UR13, UR29 ;  /* 0x0000001d000d7c82 */ /* 0x000fe20008000000 */
[----:B-1----:R-:W-:Y:S05]  /*0990*/  @!P0 BRA `(.L_x_4) ;  /* 0x0000008800488947 */ /* 0x002fea0003800000 */
.L_x_29:
[----:B------:R-:W-:Y:S01]  /*09a0*/  @!UP3 UMOV UR11, UR22 ;  /* 0x00000016000bbc82 */ /* 0x000fe20008000000 */
[----:B------:R-:W-:Y:S01]  /*09b0*/  @UP4 UMOV UR19, UR17 ;  /* 0x0000001100134c82 */ /* 0x000fe20008000000 */
[----:B------:R-:W-:Y:S01]  /*09c0*/  ELECT P0, URZ, PT ;  /* 0x00000000003f782f */ /* 0x000fe20003800000 */
[----:B------:R-:W-:Y:S02]  /*09d0*/  UISETP.LT.AND UP3, UPT, UR11, UR19, UPT ;  /* 0x000000130b00728c */ /* 0x000fe4000bf61270 */
[----:B------:R-:W-:Y:S02]  /*09e0*/  UIADD3.X UR33, URZ, UR15, URZ, UP2, !UPT ;  /* 0x0000000f3f217290 */ /* 0x000fe400097fe43f */
[----:B------:R-:W-:Y:S02]  /*09f0*/  USEL UR5, UR11, UR19, UP3 ;  /* 0x000000130b057287 */ /* 0x000fe40009800000 */
[----:B------:R-:W-:Y:S02]  /*0a00*/  UIADD3.X UR35, URZ, UR9, URZ, UP1, !UPT ;  /* 0x000000093f237290 */ /* 0x000fe40008ffe43f */
[----:B------:R-:W-:-:S02]  /*0a10*/  USHF.L.U32 UR22, UR5, 0x7, URZ ;  /* 0x0000000705167899 */ /* 0x000fc4000800063f */
[----:B------:R-:W-:Y:S02]  /*0a20*/  UIADD3 UR16, UR41, 0xc400, URZ ;  /* 0x0000c40029107890 */ /* 0x000fe4000fffe03f */
[----:B------:R-:W-:Y:S01]  /*0a30*/  @P0 IMAD.MOV.U32 R2, RZ, RZ, 0x6000 ;  /* 0x00006000ff020424 */ /* 0x000fe200078e00ff */
[----:B------:R-:W-:Y:S02]  /*0a40*/  UIADD3 UR17, UR41, 0x10, URZ ;  /* 0x0000001029117890 */ /* 0x000fe4000fffe03f */
[----:B------:R-:W-:Y:S01]  /*0a50*/  UIADD3 UR19, UR22, -0x80, URZ ;  /* 0xffffff8016137890 */ /* 0x000fe2000fffe03f */
[----:B------:R2:W-:Y:S01]  /*0a60*/  @P0 SYNCS.ARRIVE.TRANS64 RZ, [UR41+0x10], R2 ;  /* 0x00001002ffff09a7 */ /* 0x0005e20008000029 */
[----:B------:R-:W-:Y:S02]  /*0a70*/  UIADD3 UR8, UR41, 0xe400, URZ ;  /* 0x0000e40029087890 */ /* 0x000fe4000fffe03f */
[----:B------:R-:W-:Y:S02]  /*0a80*/  UIADD3 UR9, UR41, 0x10, URZ ;  /* 0x0000001029097890 */ /* 0x000fe4000fffe03f */
[----:B------:R-:W-:-:S02]  /*0a90*/  UIADD3.X UR31, URZ, UR7, URZ, UP0, !UPT ;  /* 0x000000073f1f7290 */ /* 0x000fc400087fe43f */
[----:B------:R-:W-:Y:S01]  /*0aa0*/  UIADD3 UR24, UR41, 0x10400, URZ ;  /* 0x0001040029187890 */ /* 0x000fe2000fffe03f */
[----:B------:R-:W-:Y:S01]  /*0ab0*/  UTMALDG.4D [UR16], [UR32], desc[URZ] ;  /* 0x00003f10200075b4 */ /* 0x000fe20008019000 */
[----:B------:R-:W-:Y:S01]  /*0ac0*/  UIADD3 UR25, UR41, 0x10, URZ ;  /* 0x0000001029197890 */ /* 0x000fe2000fffe03f */
[----:B------:R-:W-:Y:S01]  /*0ad0*/  UMOV UR34, UR26 ;  /* 0x0000001a00227c82 */ /* 0x000fe20008000000 */
[----:B------:R-:W-:Y:S01]  /*0ae0*/  UMOV UR11, UR19 ;  /* 0x00000013000b7c82 */ /* 0x000fe20008000000 */
[----:B------:R-:W-:Y:S01]  /*0af0*/  UMOV UR26, 0x40 ;  /* 0x00000040001a7882 */ /* 0x000fe20000000000 */
[----:B------:R-:W-:Y:S01]  /*0b00*/  UMOV UR27, UR19 ;  /* 0x00000013001b7c82 */ /* 0x000fe20008000000 */
[----:B------:R-:W-:Y:S01]  /*0b10*/  ULOP3.LUT UR4, URZ, UR4, URZ, 0x33, !UPT ;  /* 0x000000043f047292 */ /* 0x000fe2000f8e333f */
[----:B------:R3:W-:Y:S01]  /*0b20*/  UTMALDG.4D [UR8], [UR34], desc[URZ] ;  /* 0x00003f08220075b4 */ /* 0x0007e20008019000 */
[----:B------:R-:W-:Y:S01]  /*0b30*/  ULDC.64 UR6, c[0x0][0x198] ;  /* 0x0000660000067ab9 */ /* 0x000fe20000000a00 */
[----:B------:R-:W-:Y:S01]  /*0b40*/  ULDC.64 UR14, c[0x0][0x198] ;  /* 0x00006600000e7ab9 */ /* 0x000fe20000000a00 */
[----:B------:R-:W-:Y:S01]  /*0b50*/  UMOV UR42, URZ ;  /* 0x0000003f002a7c82 */ /* 0x000fe20008000000 */
[----:B------:R-:W-:Y:S01]  /*0b60*/  UMOV UR44, UR28 ;  /* 0x0000001c002c7c82 */ /* 0x000fe20008000000 */
[----:B------:R-:W-:Y:S01]  /*0b70*/  UMOV UR45, UR29 ;  /* 0x0000001d002d7c82 */ /* 0x000fe20008000000 */
[----:B------:R2:W-:Y:S01]  /*0b80*/  UTMALDG.4D [UR24], [UR30], desc[URZ] ;  /* 0x00003f181e0075b4 */ /* 0x0005e20008019000 */
[----:B------:R-:W4:Y:S01]  /*0b90*/  SYNCS.PHASECHK.TRANS64.TRYWAIT P0, [UR41+0x8], R0 ;  /* 0x00000800ff0075a7 */ /* 0x000f220008000169 */
[----:B---3--:R-:W-:Y:S01]  /*0ba0*/  ULDC.64 UR8, c[0x0][0x198] ;  /* 0x0000660000087ab9 */ /* 0x008fe20000000a00 */
[----:B------:R-:W-:Y:S01]  /*0bb0*/  UMOV UR10, 0x20 ;  /* 0x00000020000a7882 */ /* 0x000fe20000000000 */
[----:B--2-4-:R-:W-:Y:S05]  /*0bc0*/  @!P0 BRA `(.L_x_5) ;  /* 0x0000008400dc8947 */ /* 0x014fea0003800000 */
.L_x_30:
[----:B------:R-:W-:Y:S01]  /*0bd0*/  ELECT P0, URZ, PT ;  /* 0x00000000003f782f */ /* 0x000fe20003800000 */
[----:B------:R-:W-:Y:S02]  /*0be0*/  UIADD3 UR6, UP0, UR6, 0x70, URZ ;  /* 0x0000007006067890 */ /* 0x000fe4000ff1e03f */
[----:B------:R-:W-:Y:S02]  /*0bf0*/  UIADD3 UR4, UR4, UR23, URZ ;  /* 0x0000001704047290 */ /* 0x000fe4000fffe03f */
[----:B------:R-:W-:Y:S02]  /*0c00*/  UIADD3.X UR7, URZ, UR7, URZ, UP0, !UPT ;  /* 0x000000073f077290 */ /* 0x000fe400087fe43f */
[----:B------:R-:W-:Y:S02]  /*0c10*/  UISETP.GE.AND UP0, UPT, UR5, 0x2, UPT ;  /* 0x000000020500788c */ /* 0x000fe4000bf06270 */
[----:B------:R-:W-:Y:S02]  /*0c20*/  UIADD3 UR14, UP1, UR14, 0x70, URZ ;  /* 0x000000700e0e7890 */ /* 0x000fe4000ff3e03f */
[----:B------:R-:W-:-:S02]  /*0c30*/  UIADD3 UR16, UP2, UR8, 0x70, URZ ;  /* 0x0000007008107890 */ /* 0x000fc4000ff5e03f */
[----:B------:R-:W-:Y:S01]  /*0c40*/  @P0 IMAD.MOV.U32 R0, RZ, RZ, 0x6000 ;  /* 0x00006000ff000424 */ /* 0x000fe200078e00ff */
[----:B------:R-:W-:Y:S02]  /*0c50*/  USHF.L.U32 UR43, UR4, 0x7, URZ ;  /* 0x00000007042b7899 */ /* 0x000fe4000800063f */
[----:B------:R-:W-:Y:S02]  /*0c60*/  UIADD3 UR40, UR41, 0x6400, URZ ;  /* 0x0000640029287890 */ /* 0x000fe4000fffe03f */
[----:B------:R2:W-:Y:S01]  /*0c70*/  @P0 SYNCS.ARRIVE.TRANS64 RZ, [UR41], R0 ;  /* 0x00000000ffff09a7 */ /* 0x0005e20008000029 */
[----:B------:R-:W-:Y:S01]  /*0c80*/  PLOP3.LUT P0, PT, PT, PT, UP0, 0x80, 0x0 ;  /* 0x000000000000781c */ /* 0x000fe20003f0f008 */
[----:B------:R-:W-:Y:S02]  /*0c90*/  UIADD3.X UR15, URZ, UR15, URZ, UP1, !UPT ;  /* 0x0000000f3f0f7290 */ /* 0x000fe40008ffe43f */
[----:B------:R-:W-:Y:S02]  /*0ca0*/  UIADD3 UR8, UR41, 0x8400, URZ ;  /* 0x0000840029087890 */ /* 0x000fe4000fffe03f */
[----:B------:R-:W-:-:S02]  /*0cb0*/  UIADD3.X UR17, URZ, UR9, URZ, UP2, !UPT ;  /* 0x000000093f117290 */ /* 0x000fc400097fe43f */
[----:B------:R-:W-:Y:S02]  /*0cc0*/  UIADD3 UR24, UR41, 0xa400, URZ ;  /* 0x0000a40029187890 */ /* 0x000fe4000fffe03f */
[----:B------:R3:W-:Y:S01]  /*0cd0*/  UTMALDG.4D [UR40], [UR6], desc[URZ] ;  /* 0x00003f28060075b4 */ /* 0x0007e20008019000 */
[----:B------:R-:W-:Y:S01]  /*0ce0*/  UMOV UR12, UR28 ;  /* 0x0000001c000c7c82 */ /* 0x000fe20008000000 */
[----:B------:R-:W-:Y:S01]  /*0cf0*/  UMOV UR13, UR29 ;  /* 0x0000001d000d7c82 */ /* 0x000fe20008000000 */
[----:B------:R-:W-:Y:S01]  /*0d00*/  UMOV UR9, UR41 ;  /* 0x0000002900097c82 */ /* 0x000fe20008000000 */
[----:B------:R-:W-:Y:S01]  /*0d10*/  UMOV UR11, UR43 ;  /* 0x0000002b000b7c82 */ /* 0x000fe20008000000 */
[----:B------:R-:W-:Y:S01]  /*0d20*/  UMOV UR26, 0x40 ;  /* 0x00000040001a7882 */ /* 0x000fe20000000000 */
[----:B------:R-:W-:Y:S01]  /*0d30*/  UMOV UR25, UR41 ;  /* 0x0000002900197c82 */ /* 0x000fe20008000000 */
[----:B------:R-:W-:Y:S01]  /*0d40*/  UMOV UR27, UR43 ;  /* 0x0000002b001b7c82 */ /* 0x000fe20008000000 */
[----:B------:R3:W-:Y:S01]  /*0d50*/  UTMALDG.4D [UR8], [UR14], desc[URZ] ;  /* 0x00003f080e0075b4 */ /* 0x0007e20008019000 */
[----:B--2---:R-:W-:Y:S01]  /*0d60*/  IMAD.MOV.U32 R0, RZ, RZ, 0x1 ;  /* 0x00000001ff007424 */ /* 0x004fe200078e00ff */
[----:B------:R3:W-:Y:S02]  /*0d70*/  UTMALDG.4D [UR24], [UR16], desc[URZ] ;  /* 0x00003f18100075b4 */ /* 0x0007e40008019000 */
[----:B---3--:R-:W-:Y:S05]  /*0d80*/  @!P0 BRA `(.L_x_6) ;  /* 0x0000000400288947 */ /* 0x008fea0003800000 */
[----:B------:R-:W-:Y:S01]  /*0d90*/  UIADD3 UR5, -UR5, URZ, URZ ;  /* 0x0000003f05057290 */ /* 0x000fe2000fffe13f */
[----:B-1----:R-:W-:Y:S01]  /*0da0*/  IMAD.MOV.U32 R5, RZ, RZ, 0x1 ;  /* 0x00000001ff057424 */ /* 0x002fe200078e00ff */
[----:B------:R-:W-:-:S03]  /*0db0*/  UIADD3 UR27, UR22, -0x100, URZ ;  /* 0xffffff00161b7890 */ /* 0x000fc6000fffe03f */
[----:B------:R-:W-:Y:S01]  /*0dc0*/  ULDC.64 UR22, c[0x0][0x198] ;  /* 0x0000660000167ab9 */ /* 0x000fe20000000a00 */
[----:B------:R-:W-:-:S08]  /*0dd0*/  IMAD.U32 R4, RZ, RZ, UR5 ;  /* 0x00000005ff047e24 */ /* 0x000fd0000f8e00ff */
.L_x_9:
[----:B------:R-:W-:Y:S01]  /*0de0*/  LOP3.LUT R0, R5, 0x1, RZ, 0x3c, !PT ;  /* 0x0000000105007812 */ /* 0x000fe200078e3cff */
[----:B------:R-:W-:Y:S02]  /*0df0*/  UIADD3 UR6, UP0, UR22, 0xf0, URZ ;  /* 0x000000f016067890 */ /* 0x000fe4000ff1e03f */
[----:B------:R-:W-:Y:S02]  /*0e00*/  UIADD3 UR14, UP1, UR22, 0xf0, URZ ;  /* 0x000000f0160e7890 */ /* 0x000fe4000ff3e03f */
[----:B------:R-:W-:-:S04]  /*0e10*/  IMAD.U32 R2, R0, -0x80000000, RZ ;  /* 0x8000000000027824 */ /* 0x000fc800078e00ff */
[----:B------:R-:W1:Y:S02]  /*0e20*/  SYNCS.PHASECHK.TRANS64.TRYWAIT P0, [UR41+0x18], R2 ;  /* 0x00001802ff0075a7 */ /* 0x000e640008000169 */
[----:B-1----:R-:W-:Y:S05]  /*0e30*/  @!P0 BRA `(.L_x_7) ;  /* 0x0000008400608947 */ /* 0x002fea0003800000 */
.L_x_32:
[----:B------:R-:W-:Y:S01]  /*0e40*/  ELECT P0, URZ, PT ;  /* 0x00000000003f782f */ /* 0x000fe20003800000 */
[----:B------:R-:W-:Y:S01]  /*0e50*/  VIADD R4, R4, 0x1 ;  /* 0x0000000104047836 */ /* 0x000fe20000000000 */
[----:B------:R-:W-:Y:S02]  /*0e60*/  UIADD3 UR4, UP2, UR22, 0xf0, URZ ;  /* 0x000000f016047890 */ /* 0x000fe4000ff5e03f */
[----:B------:R-:W-:Y:S02]  /*0e70*/  UIADD3 UR24, UR41, 0xc400, URZ ;  /* 0x0000c40029187890 */ /* 0x000fe4000fffe03f */
[----:B------:R-:W-:Y:S01]  /*0e80*/  UIADD3 UR25, UR41, 0x10, URZ ;  /* 0x0000001029197890 */ /* 0x000fe2000fffe03f */
[----:B------:R-:W-:Y:S01]  /*0e90*/  ISETP.NE.AND P1, PT, R4, -0x1, PT ;  /* 0xffffffff0400780c */ /* 0x000fe20003f25270 */
[----:B------:R-:W-:Y:S02]  /*0ea0*/  UIADD3.X UR7, URZ, UR23, URZ, UP0, !UPT ;  /* 0x000000173f077290 */ /* 0x000fe400087fe43f */
[----:B------:R-:W-:-:S02]  /*0eb0*/  UIADD3 UR16, UR41, 0xe400, URZ ;  /* 0x0000e40029107890 */ /* 0x000fc4000fffe03f */
[----:B------:R-:W-:Y:S01]  /*0ec0*/  UIADD3 UR17, UR41, 0x10, URZ ;  /* 0x0000001029117890 */ /* 0x000fe2000fffe03f */
[----:B------:R-:W-:Y:S01]  /*0ed0*/  @P0 IMAD.MOV.U32 R2, RZ, RZ, 0x6000 ;  /* 0x00006000ff020424 */ /* 0x000fe200078e00ff */
[----:B------:R-:W-:Y:S02]  /*0ee0*/  UIADD3.X UR15, URZ, UR23, URZ, UP1, !UPT ;  /* 0x000000173f0f7290 */ /* 0x000fe40008ffe43f */
[----:B------:R-:W-:Y:S02]  /*0ef0*/  UIADD3 UR8, UR41, 0x10400, URZ ;  /* 0x0001040029087890 */ /* 0x000fe4000fffe03f */
[----:B------:R2:W-:Y:S01]  /*0f00*/  @P0 SYNCS.ARRIVE.TRANS64 RZ, [UR41+0x10], R2 ;  /* 0x00001002ffff09a7 */ /* 0x0005e20008000029 */
[----:B------:R-:W-:Y:S02]  /*0f10*/  UIADD3 UR9, UR41, 0x10, URZ ;  /* 0x0000001029097890 */ /* 0x000fe4000fffe03f */
[----:B------:R-:W-:Y:S01]  /*0f20*/  UIADD3.X UR5, URZ, UR23, URZ, UP2, !UPT ;  /* 0x000000173f057290 */ /* 0x000fe200097fe43f */
[----:B------:R-:W-:Y:S01]  /*0f30*/  UMOV UR26, URZ ;  /* 0x0000003f001a7c82 */ /* 0x000fe20008000000 */
[----:B------:R-:W-:Y:S01]  /*0f40*/  UMOV UR18, 0x20 ;  /* 0x0000002000127882 */ /* 0x000fe20000000000 */
[----:B------:R-:W-:Y:S01]  /*0f50*/  UMOV UR19, UR27 ;  /* 0x0000001b00137c82 */ /* 0x000fe20008000000 */
[----:B------:R-:W-:Y:S01]  /*0f60*/  UMOV UR20, UR28 ;  /* 0x0000001c00147c82 */ /* 0x000fe20008000000 */
[----:B------:R-:W-:Y:S01]  /*0f70*/  UMOV UR21, UR29 ;  /* 0x0000001d00157c82 */ /* 0x000fe20008000000 */
[----:B--2---:R-:W-:Y:S01]  /*0f80*/  IMAD.U32 R2, R5, -0x80000000, RZ ;  /* 0x8000000005027824 */ /* 0x004fe200078e00ff */
[----:B------:R2:W-:Y:S01]  /*0f90*/  UTMALDG.4D [UR24], [UR6], desc[URZ] ;  /* 0x00003f18060075b4 */ /* 0x0005e20008019000 */
[----:B------:R-:W-:Y:S01]  /*0fa0*/  UMOV UR10, 0x40 ;  /* 0x00000040000a7882 */ /* 0x000fe20000000000 */
[----:B------:R-:W-:Y:S01]  /*0fb0*/  UMOV UR11, UR27 ;  /* 0x0000001b000b7c82 */ /* 0x000fe20008000000 */
[----:B------:R-:W-:Y:S01]  /*0fc0*/  UMOV UR12, UR28 ;  /* 0x0000001c000c7c82 */ /* 0x000fe20008000000 */
[----:B------:R-:W-:Y:S01]  /*0fd0*/  UMOV UR13, UR29 ;  /* 0x0000001d000d7c82 */ /* 0x000fe20008000000 */
[----:B------:R-:W-:Y:S01]  /*0fe0*/  UIADD3 UR35, UR27, 0x80, URZ ;  /* 0x000000801b237890 */ /* 0x000fe2000fffe03f */
[----:B------:R2:W-:Y:S01]  /*0ff0*/  UTMALDG.4D [UR16], [UR14], desc[URZ] ;  /* 0x00003f100e0075b4 */ /* 0x0005e20008019000 */
[----:B------:R2:W-:Y:S01]  /*1000*/  UTMALDG.4D [UR8], [UR4], desc[URZ] ;  /* 0x00003f08040075b4 */ /* 0x0005e20008019000 */
[----:B------:R-:W3:Y:S02]  /*1010*/  SYNCS.PHASECHK.TRANS64.TRYWAIT P0, [UR41+0x28], R2 ;  /* 0x00002802ff0075a7 */ /* 0x000ee40008000169 */
[----:B--23--:R-:W-:Y:S07]  /*1020*/  @!P0 BRA `(.L_x_8) ;  /* 0x0000008400048947 */ /* 0x00cfee0003800000 */
.L_x_34:
[----:B------:R-:W-:Y:S01]  /*1030*/  ELECT P0, URZ, PT ;  /* 0x00000000003f782f */ /* 0x000fe20003800000 */
[----:B-1----:R-:W-:Y:S01]  /*1040*/  IMAD.MOV.U32 R5, RZ, RZ, R0 ;  /* 0x000000ffff057224 */ /* 0x002fe200078e0000 */
[----:B------:R-:W-:Y:S02]  /*1050*/  UIADD3 UR4, UP0, UR22, 0x170, URZ ;  /* 0x0000017016047890 */ /* 0x000fe4000ff1e03f */
[----:B------:R-:W-:Y:S02]  /*1060*/  UIADD3 UR6, UP1, UR22, 0x170, URZ ;  /* 0x0000017016067890 */ /* 0x000fe4000ff3e03f */
[----:B------:R-:W-:Y:S02]  /*1070*/  UIADD3 UR14, UP2, UR22, 0x170, URZ ;  /* 0x00000170160e7890 */ /* 0x000fe4000ff5e03f */
[----:B------:R-:W-:Y:S02]  /*1080*/  UIADD3 UR32, UR41, 0x400, URZ ;  /* 0x0000040029207890 */ /* 0x000fe4000fffe03f */
[----:B------:R-:W-:-:S02]  /*1090*/  UIADD3 UR33, UR41, 0x20, URZ ;  /* 0x0000002029217890 */ /* 0x000fc4000fffe03f */
[----:B------:R-:W-:Y:S01]  /*10a0*/  UIADD3.X UR5, URZ, UR23, URZ, UP0, !UPT ;  /* 0x000000173f057290 */ /* 0x000fe200087fe43f */
[----:B------:R-:W-:Y:S01]  /*10b0*/  @P0 IMAD.MOV.U32 R2, RZ, RZ, 0x6000 ;  /* 0x00006000ff020424 */ /* 0x000fe200078e00ff */
[----:B------:R-:W-:Y:S02]  /*10c0*/  UIADD3 UR16, UR41, 0x2400, URZ ;  /* 0x0000240029107890 */ /* 0x000fe4000fffe03f */
[----:B------:R-:W-:Y:S02]  /*10d0*/  UIADD3 UR17, UR41, 0x20, URZ ;  /* 0x0000002029117890 */ /* 0x000fe4000fffe03f */
[----:B------:R2:W-:Y:S01]  /*10e0*/  @P0 SYNCS.ARRIVE.TRANS64 RZ, [UR41+0x20], R2 ;  /* 0x00002002ffff09a7 */ /* 0x0005e20008000029 */
[----:B------:R-:W-:Y:S02]  /*10f0*/  UIADD3.X UR7, URZ, UR23, URZ, UP1, !UPT ;  /* 0x000000173f077290 */ /* 0x000fe40008ffe43f */
[----:B------:R-:W-:Y:S02]  /*1100*/  UIADD3 UR8, UR41, 0x4400, URZ ;  /* 0x0000440029087890 */ /* 0x000fe4000fffe03f */
[----:B------:R-:W-:-:S02]  /*1110*/  UIADD3 UR9, UR41, 0x20, URZ ;  /* 0x0000002029097890 */ /* 0x000fc4000fffe03f */
[----:B------:R-:W-:Y:S01]  /*1120*/  UIADD3.X UR15, URZ, UR23, URZ, UP2, !UPT ;  /* 0x000000173f0f7290 */ /* 0x000fe200097fe43f */
[----:B------:R-:W-:Y:S01]  /*1130*/  UMOV UR34, URZ ;  /* 0x0000003f00227c82 */ /* 0x000fe20008000000 */
[----:B------:R-:W-:Y:S01]  /*1140*/  UMOV UR36, UR28 ;  /* 0x0000001c00247c82 */ /* 0x000fe20008000000 */
[----:B------:R-:W-:Y:S01]  /*1150*/  UMOV UR37, UR29 ;  /* 0x0000001d00257c82 */ /* 0x000fe20008000000 */
[----:B------:R-:W-:Y:S01]  /*1160*/  UMOV UR18, 0x20 ;  /* 0x0000002000127882 */ /* 0x000fe20000000000 */
[----:B------:R-:W-:Y:S01]  /*1170*/  UMOV UR19, UR35 ;  /* 0x0000002300137c82 */ /* 0x000fe20008000000 */
[----:B------:R-:W-:Y:S01]  /*1180*/  UMOV UR20, UR28 ;  /* 0x0000001c00147c82 */ /* 0x000fe20008000000 */
[----:B------:R-:W-:Y:S01]  /*1190*/  UMOV UR21, UR29 ;  /* 0x0000001d00157c82 */ /* 0x000fe20008000000 */
[----:B------:R2:W-:Y:S01]  /*11a0*/  UTMALDG.4D [UR32], [UR4], desc[URZ] ;  /* 0x00003f20040075b4 */ /* 0x0005e20008019000 */
[----:B------:R-:W-:Y:S01]  /*11b0*/  UMOV UR10, 0x40 ;  /* 0x00000040000a7882 */ /* 0x000fe20000000000 */
[----:B------:R-:W-:Y:S01]  /*11c0*/  UMOV UR12, UR28 ;  /* 0x0000001c000c7c82 */ /* 0x000fe20008000000 */
[----:B------:R-:W-:Y:S01]  /*11d0*/  UMOV UR13, UR29 ;  /* 0x0000001d000d7c82 */ /* 0x000fe20008000000 */
[----:B------:R-:W-:Y:S01]  /*11e0*/  UMOV UR11, UR35 ;  /* 0x00000023000b7c82 */ /* 0x000fe20008000000 */
[----:B------:R-:W-:Y:S01]  /*11f0*/  UIADD3 UR27, UR27, -0x80, URZ ;  /* 0xffffff801b1b7890 */ /* 0x000fe2000fffe03f */
[----:B------:R2:W-:Y:S01]  /*1200*/  UTMALDG.4D [UR16], [UR6], desc[URZ] ;  /* 0x00003f10060075b4 */ /* 0x0005e20008019000 */
[----:B------:R2:W-:Y:S02]  /*1210*/  UTMALDG.4D [UR8], [UR14], desc[URZ] ;  /* 0x00003f080e0075b4 */ /* 0x0005e40008019000 */
[----:B--2---:R-:W-:Y:S08]  /*1220*/  @P1 BRA `(.L_x_9) ;  /* 0xfffffff800ec1947 */ /* 0x004ff0000383ffff */
.L_x_6:
[----:B------:R-:W-:Y:S01]  /*1230*/  IMAD.U32 R2, R0, -0x80000000, RZ ;  /* 0x8000000000027824 */ /* 0x000fe200078e00ff */
[----:B------:R-:W-:Y:S01]  /*1240*/  ULDC.64 UR4, c[0x0][0x198] ;  /* 0x0000660000047ab9 */ /* 0x000fe20000000a00 */
[----:B------:R-:W-:Y:S02]  /*1250*/  UIADD3 UR24, UR41, 0x400, URZ ;  /* 0x0000040029187890 */ /* 0x000fe4000fffe03f */
[----:B------:R-:W2:Y:S01]  /*1260*/  SYNCS.PHASECHK.TRANS64.TRYWAIT P0, [UR41+0x28], R2 ;  /* 0x00002802ff0075a7 */ /* 0x000ea20008000169 */
[----:B------:R-:W-:Y:S01]  /*1270*/  UIADD3 UR25, UR41, 0x20, URZ ;  /* 0x0000002029197890 */ /* 0x000fe2000fffe03f */
[----:B------:R-:W-:Y:S01]  /*1280*/  ULDC.64 UR10, c[0x0][0x198] ;  /* 0x00006600000a7ab9 */ /* 0x000fe20000000a00 */
[----:B------:R-:W-:Y:S01]  /*1290*/  ULDC.64 UR12, c[0x0][0x198] ;  /* 0x00006600000c7ab9 */ /* 0x000fe20000000a00 */
[----:B------:R-:W-:Y:S01]  /*12a0*/  UMOV UR26, URZ ;  /* 0x0000003f001a7c82 */ /* 0x000fe20008000000 */
[----:B------:R-:W-:Y:S01]  /*12b0*/  UMOV UR27, URZ ;  /* 0x0000003f001b7c82 */ /* 0x000fe20008000000 */
[----:B--2---:R-:W-:Y:S07]  /*12c0*/  @!P0 BRA `(.L_x_10) ;  /* 0x0000008000788947 */ /* 0x004fee0003800000 */
.L_x_36:
[----:B------:R-:W-:Y:S01]  /*12d0*/  ELECT P0, URZ, PT ;  /* 0x00000000003f782f */ /* 0x000fe20003800000 */
[----:B------:R-:W-:Y:S02]  /*12e0*/  UIADD3 UR6, UP0, UR4, 0x170, URZ ;  /* 0x0000017004067890 */ /* 0x000fe4000ff1e03f */
[----:B------:R-:W-:Y:S02]  /*12f0*/  UIADD3 UR14, UP1, UR10, 0x170, URZ ;  /* 0x000001700a0e7890 */ /* 0x000fe4000ff3e03f */
[----:B------:R-:W-:Y:S02]  /*1300*/  UIADD3.X UR7, URZ, UR5, URZ, UP0, !UPT ;  /* 0x000000053f077290 */ /* 0x000fe400087fe43f */
[----:B------:R-:W-:Y:S02]  /*1310*/  UIADD3 UR4, UP0, UR12, 0x170, URZ ;  /* 0x000001700c047890 */ /* 0x000fe4000ff1e03f */
[----:B------:R-:W-:Y:S02]  /*1320*/  UIADD3 UR16, UR41, 0x2400, URZ ;  /* 0x0000240029107890 */ /* 0x000fe4000fffe03f */
[----:B------:R-:W-:-:S02]  /*1330*/  UIADD3 UR17, UR41, 0x20, URZ ;  /* 0x0000002029117890 */ /* 0x000fc4000fffe03f */
[----:B------:R-:W-:Y:S01]  /*1340*/  @P0 IMAD.MOV.U32 R2, RZ, RZ, 0x6000 ;  /* 0x00006000ff020424 */ /* 0x000fe200078e00ff */
[----:B------:R-:W-:Y:S02]  /*1350*/  UIADD3.X UR15, URZ, UR11, URZ, UP1, !UPT ;  /* 0x0000000b3f0f7290 */ /* 0x000fe40008ffe43f */
[----:B------:R-:W-:Y:S02]  /*1360*/  UIADD3 UR8, UR41, 0x4400, URZ ;  /* 0x0000440029087890 */ /* 0x000fe4000fffe03f */
[----:B------:R2:W-:Y:S01]  /*1370*/  @P0 SYNCS.ARRIVE.TRANS64 RZ, [UR41+0x20], R2 ;  /* 0x00002002ffff09a7 */ /* 0x0005e20008000029 */
[----:B------:R-:W-:Y:S01]  /*1380*/  UIADD3 UR9, UR41, 0x20, URZ ;  /* 0x0000002029097890 */ /* 0x000fe2000fffe03f */
[----:B------:R3:W-:Y:S01]  /*1390*/  UTMALDG.4D [UR24], [UR6], desc[URZ] ;  /* 0x00003f18060075b4 */ /* 0x0007e20008019000 */
[----:B------:R-:W-:Y:S01]  /*13a0*/  UIADD3.X UR5, URZ, UR13, URZ, UP0, !UPT ;  /* 0x0000000d3f057290 */ /* 0x000fe200087fe43f */
[----:B------:R-:W-:Y:S01]  /*13b0*/  UMOV UR18, 0x20 ;  /* 0x0000002000127882 */ /* 0x000fe20000000000 */
[----:B------:R-:W-:Y:S01]  /*13c0*/  UMOV UR19, URZ ;  /* 0x0000003f00137c82 */ /* 0x000fe20008000000 */
[----:B------:R-:W-:Y:S01]  /*13d0*/  UMOV UR20, UR28 ;  /* 0x0000001c00147c82 */ /* 0x000fe20008000000 */
[----:B------:R-:W-:Y:S01]  /*13e0*/  UMOV UR21, UR29 ;  /* 0x0000001d00157c82 */ /* 0x000fe20008000000 */
[----:B------:R-:W-:Y:S01]  /*13f0*/  UMOV UR10, 0x40 ;  /* 0x00000040000a7882 */ /* 0x000fe20000000000 */
[----:B------:R-:W-:Y:S01]  /*1400*/  UMOV UR11, URZ ;  /* 0x0000003f000b7c82 */ /* 0x000fe20008000000 */
[----:B------:R-:W-:Y:S01]  /*1410*/  UMOV UR12, UR28 ;  /* 0x0000001c000c7c82 */ /* 0x000fe20008000000 */
[----:B------:R-:W-:Y:S01]  /*1420*/  UMOV UR13, UR29 ;  /* 0x0000001d000d7c82 */ /* 0x000fe20008000000 */
[----:B------:R3:W-:Y:S01]  /*1430*/  UTMALDG.4D [UR16], [UR14], desc[URZ] ;  /* 0x00003f100e0075b4 */ /* 0x0007e20008019000 */
[----:B--2---:R-:W-:Y:S01]  /*1440*/  LOP3.LUT R2, R0, 0x1, RZ, 0x3c, !PT ;  /* 0x0000000100027812 */ /* 0x004fe200078e3cff */
[----:B------:R3:W-:Y:S02]  /*1450*/  UTMALDG.4D [UR8], [UR4], desc[URZ] ;  /* 0x00003f08040075b4 */ /* 0x0007e40008019000 */
[----:B---3--:R-:W-:-:S04]  /*1460*/  NOP ;  /* 0x0000000000007918 */ /* 0x008fc80000000000 */
.L_x_3:
[----:B-1----:R-:W1:Y:S01]  /*1470*/  S2R R3, SR_CgaCtaId ;  /* 0x0000000000037919 */ /* 0x002e620000008800 */
[----:B------:R-:W-:Y:S01]  /*1480*/  MOV R0, 0x400 ;  /* 0x0000040000007802 */ /* 0x000fe20000000f00 */
[----:B------:R-:W-:-:S03]  /*1490*/  IMAD.U32 R2, R2, -0x80000000, RZ ;  /* 0x8000000002027824 */ /* 0x000fc600078e00ff */
[----:B-1----:R-:W-:-:S04]  /*14a0*/  LEA R5, R3, R0, 0x18 ;  /* 0x0000000003057211 */ /* 0x002fc800078ec0ff */
[----:B------:R-:W1:Y:S02]  /*14b0*/  SYNCS.PHASECHK.TRANS64.TRYWAIT P0, [R5+URZ+0x28], R2 ;  /* 0x00002802050075a7 */ /* 0x000e64000800017f */
[----:B-1----:R-:W-:Y:S05]  /*14c0*/  @!P0 BRA `(.L_x_11) ;  /* 0x0000008000148947 */ /* 0x002fea0003800000 */
.L_x_38:
[----:B------:R-:W-:-:S13]  /*14d0*/  ELECT P0, URZ, PT ;  /* 0x00000000003f782f */ /* 0x000fda0003800000 */
[----:B------:R-:W-:Y:S05]  /*14e0*/  @!P0 EXIT ;  /* 0x000000000000894d */ /* 0x000fea0003800000 */
[----:B------:R-:W-:-:S04]  /*14f0*/  IMAD.MOV.U32 R0, RZ, RZ, 0x6000 ;  /* 0x00006000ff007424 */ /* 0x000fc800078e00ff */
[----:B------:R-:W-:Y:S01]  /*1500*/  SYNCS.ARRIVE.TRANS64 RZ, [R5+URZ+0x20], R0 ;  /* 0x0000200005ff79a7 */ /* 0x000fe2000800003f */
[----:B------:R-:W-:Y:S05]  /*1510*/  EXIT ;  /* 0x000000000000794d */ /* 0x000fea0003800000 */
.L_x_2:
[----:B------:R-:W-:-:S08]  /*1520*/  NOP ;  /* 0x0000000000007918 */ /* 0x000fd00000000000 */
[----:B------:R-:W1:Y:S02]  /*1530*/  USETMAXREG.TRY_ALLOC.CTAPOOL UP0, 0xf0 ;  /* 0x000000f0000079c8 */ /* 0x000e640008000600 */
[----:B-1----:R-:W-:-:S13]  /*1540*/  PLOP3.LUT P0, PT, PT, PT, UP0, 0x80, 0x0 ;  /* 0x000000000000781c */ /* 0x002fda0003f0f008 */
[----:B------:R-:W-:Y:S05]  /*1550*/  @!P0 BRA `(.L_x_2) ;  /* 0xfffffffc00f08947 */ /* 0x000fea000383ffff */
[----:B------:R-:W-:Y:S01]  /*1560*/  VIADD R3, R7, 0xffffff80 ;  /* 0xffffff8007037836 */ /* 0x000fe20000000000 */
[----:B--2---:R-:W1:Y:S01]  /*1570*/  S2UR UR6, SR_CgaCtaId ;  /* 0x00000000000679c3 */ /* 0x004e620000008800 */
[----:B------:R-:W-:Y:S01]  /*1580*/  UMOV UR8, 0x400 ;  /* 0x0000040000087882 */ /* 0x000fe20000000000 */
[----:B------:R-:W-:Y:S02]  /*1590*/  UMOV UR15, 0x80000020 ;  /* 0x80000020000f7882 */ /* 0x000fe40000000000 */
[----:B------:R-:W-:-:S04]  /*15a0*/  PRMT R4, R3, 0x9910, RZ ;  /* 0x0000991003047816 */ /* 0x000fc800000000ff */
[----:B------:R-:W-:-:S04]  /*15b0*/  SHF.R.S32.HI R4, RZ, 0xf, R4 ;  /* 0x0000000fff047819 */ /* 0x000fc80000011404 */
[----:B------:R-:W-:-:S04]  /*15c0*/  LOP3.LUT R4, R4, 0xffff, RZ, 0xc0, !PT ;  /* 0x0000ffff04047812 */ /* 0x000fc800078ec0ff */
[----:B------:R-:W-:-:S04]  /*15d0*/  LEA.HI R4, R4, R3, RZ, 0x17 ;  /* 0x0000000304047211 */ /* 0x000fc800078fb8ff */
[----:B------:R-:W-:-:S04]  /*15e0*/  PRMT R5, R4, 0x9910, RZ ;  /* 0x0000991004057816 */ /* 0x000fc800000000ff */
[----:B------:R-:W-:Y:S01]  /*15f0*/  SHF.R.S32.HI R5, RZ, 0x7, R5 ;  /* 0x00000007ff057819 */ /* 0x000fe20000011405 */
[----:B-1----:R-:W-:-:S03]  /*1600*/  ULEA UR8, UR6, UR8, 0x18 ;  /* 0x0000000806087291 */ /* 0x002fc6000f8ec03f */
[----:B------:R-:W-:Y:S01]  /*1610*/  PRMT R5, R5, 0x9910, RZ ;  /* 0x0000991005057816 */ /* 0x000fe200000000ff */
[----:B------:R-:W-:-:S04]  /*1620*/  UIADD3 UR7, UR8, 0x400, URZ ;  /* 0x0000040008077890 */ /* 0x000fc8000fffe03f */
[----:B------:R-:W-:Y:S01]  /*1630*/  IMAD.SHL.U32 R6, R5, 0x80, RZ ;  /* 0x0000008005067824 */ /* 0x000fe200078e00ff */
[----:B------:R-:W-:-:S04]  /*1640*/  USHF.R.U32.HI UR7, URZ, 0x4, UR7 ;  /* 0x000000043f077899 */ /* 0x000fc80008011607 */
[----:B------:R-:W-:Y:S01]  /*1650*/  ISETP.NE.AND P0, PT, R3, R6, PT ;  /* 0x000000060300720c */ /* 0x000fe20003f05270 */
[----:B------:R-:W-:Y:S01]  /*1660*/  VIADD R6, R5, 0xffffffff ;  /* 0xffffffff05067836 */ /* 0x000fe20000000000 */
[----:B------:R-:W-:Y:S02]  /*1670*/  ULOP3.LUT UR7, UR7, 0x3fc0, URZ, 0xc0, !UPT ;  /* 0x00003fc007077892 */ /* 0x000fe4000f8ec03f */
[----:B------:R-:W-:Y:S02]  /*1680*/  ISETP.LT.U32.AND P0, PT, R7, 0x80, P0 ;  /* 0x000000800700780c */ /* 0x000fe40000701070 */
[----:B------:R-:W-:Y:S01]  /*1690*/  SHF.R.U32.HI R7, RZ, 0x7, R7 ;  /* 0x00000007ff077819 */ /* 0x000fe20000011607 */
[----:B------:R-:W-:-:S03]  /*16a0*/  ULOP3.LUT UR14, UR7, 0x2000000, URZ, 0xfc, !UPT ;  /* 0x02000000070e7892 */ /* 0x000fc6000f8efc3f */
[----:B------:R-:W-:-:S07]  /*16b0*/  UMOV UR7, 0x80000020 ;  /* 0x8000002000077882 */ /* 0x000fce0000000000 */
[----:B------:R-:W-:Y:S01]  /*16c0*/  @!P0 IMAD.MOV R6, RZ, RZ, R5 ;  /* 0x000000ffff068224 */ /* 0x000fe200078e0205 */
[----:B------:R-:W-:-:S05]  /*16d0*/  ISETP.NE.AND P0, PT, R7, 0x1, PT ;  /* 0x000000010700780c */ /* 0x000fca0003f05270 */
[----:B------:R-:W1:Y:S08]  /*16e0*/  SHFL.IDX PT, R6, R6, RZ, 0x1f ;  /* 0x00001fff06067589 */ /* 0x000e7000000e0000 */
[----:B------:R-:W-:Y:S06]  /*16f0*/  @!P0 BAR.ARV 0x2, 0x100 ;  /* 0x0084000000008b1d */ /* 0x000fec0000002000 */
[----:B-1----:R-:W-:-:S13]  /*1700*/  R2UR UR4, R6 ;  /* 0x00000000060472ca */ /* 0x002fda00000e0000 */
[----:B------:R-:W-:-:S04]  /*1710*/  USHF.R.U32.HI UR5, URZ, 0x18, UR4 ;  /* 0x000000183f057899 */ /* 0x000fc80008011604 */
[----:B------:R-:W-:-:S04]  /*1720*/  ULOP3.LUT UR5, UR5, 0x1, URZ, 0xc0, !UPT ;  /* 0x0000000105057892 */ /* 0x000fc8000f8ec03f */
[----:B------:R-:W-:-:S04]  /*1730*/  UIADD3 UR5, UR4, UR5, URZ ;  /* 0x0000000504057290 */ /* 0x000fc8000fffe03f */
[----:B------:R-:W-:-:S04]  /*1740*/  ULOP3.LUT UR5, UR5, 0xffffe, URZ, 0xc0, !UPT ;  /* 0x000ffffe05057892 */ /* 0x000fc8000f8ec03f */
[----:B------:R-:W-:Y:S02]  /*1750*/  UIADD3 UR5, UR4, -UR5, URZ ;  /* 0x8000000504057290 */ /* 0x000fe4000fffe03f */
[----:B------:R-:W-:Y:S02]  /*1760*/  UIADD3 UR4, UR8, 0xc400, URZ ;  /* 0x0000c40008047890 */ /* 0x000fe4000fffe03f */
[----:B------:R-:W-:Y:S02]  /*1770*/  ULEA UR5, UR5, UR8, 0xc ;  /* 0x0000000805057291 */ /* 0x000fe4000f8e603f */
[----:B------:R-:W-:Y:S02]  /*1780*/  USHF.R.U32.HI UR4, URZ, 0x4, UR4 ;  /* 0x000000043f047899 */ /* 0x000fe40008011604 */
[----:B------:R-:W-:Y:S02]  /*1790*/  UIADD3 UR5, UR5, 0x6400, URZ ;  /* 0x0000640005057890 */ /* 0x000fe4000fffe03f */
[----:B------:R-:W-:-:S02]  /*17a0*/  ULOP3.LUT UR6, UR4, 0x3fc0, URZ, 0xc0, !UPT ;  /* 0x00003fc004067892 */ /* 0x000fc4000f8ec03f */
[----:B------:R-:W-:Y:S02]  /*17b0*/  USHF.R.U32.HI UR5, URZ, 0x4, UR5 ;  /* 0x000000043f057899 */ /* 0x000fe40008011605 */
[----:B------:R-:W-:Y:S02]  /*17c0*/  ULOP3.LUT UR6, UR6, 0x10000, URZ, 0xfc, !UPT ;  /* 0x0001000006067892 */ /* 0x000fe4000f8efc3f */
[----:B------:R-:W-:-:S03]  /*17d0*/  ULOP3.LUT UR4, UR5, 0x3fc0, URZ, 0xc0, !UPT ;  /* 0x00003fc005047892 */ /* 0x000fc6000f8ec03f */
[----:B------:R-:W-:Y:S01]  /*17e0*/  UMOV UR5, 0x80000020 ;  /* 0x8000002000057882 */ /* 0x000fe20000000000 */
[----:B------:R-:W-:Y:S01]  /*17f0*/  ULOP3.LUT UR4, UR4, 0x10000, URZ, 0xfc, !UPT ;  /* 0x0001000004047892 */ /* 0x000fe2000f8efc3f */
[----:B------:R-:W-:Y:S01]  /*1800*/  LOP3.LUT R4, R4, 0xff80, RZ, 0xc0, !PT ;  /* 0x0000ff8004047812 */ /* 0x000fe200078ec0ff */
[----:B------:R-:W1:Y:S01]  /*1810*/  S2UR UR23, SR_CTAID.X ;  /* 0x00000000001779c3 */ /* 0x000e620000002500 */
[----:B------:R-:W-:Y:S01]  /*1820*/  LOP3.LUT R8, R3, 0xffff, RZ, 0xc0, !PT ;  /* 0x0000ffff03087812 */ /* 0x000fe200078ec0ff */
[----:B------:R-:W-:Y:S01]  /*1830*/  ULDC UR20, c[0x0][0x4b8] ;  /* 0x00012e0000147ab9 */ /* 0x000fe20000000800 */
[----:B------:R-:W-:Y:S01]  /*1840*/  ULDC UR24, c[0x0][0x4cc] ;  /* 0x0001330000187ab9 */ /* 0x000fe20000000800 */
[----:B------:R-:W-:Y:S01]  /*1850*/  IMAD.MOV R10, RZ, RZ, -R4 ;  /* 0x000000ffff0a7224 */ /* 0x000fe200078e0a04 */
[CC--:B------:R-:W-:Y:S01]  /*1860*/  LEA.HI R4, R8.reuse, R3.reuse, RZ, 0x14 ;  /* 0x0000000308047211 */ /* 0x0c0fe200078fa0ff */
[----:B------:R-:W-:Y:S01]  /*1870*/  ULDC UR22, c[0x0][0x4b4] ;  /* 0x00012d0000167ab9 */ /* 0x000fe20000000800 */
[-C--:B------:R-:W-:Y:S01]  /*1880*/  LEA.HI R9, R8, R3.reuse, RZ, 0x12 ;  /* 0x0000000308097211 */ /* 0x080fe200078f90ff */
[----:B------:R-:W-:Y:S01]  /*1890*/  UIADD3 UR32, UR4, 0x2, URZ ;  /* 0x0000000204207890 */ /* 0x000fe2000fffe03f */
[----:B------:R-:W-:Y:S01]  /*18a0*/  LOP3.LUT R6, R4, 0xfff0, RZ, 0xc0, !PT ;  /* 0x0000fff004067812 */ /* 0x000fe200078ec0ff */
[----:B------:R-:W-:Y:S01]  /*18b0*/  UIADD3 UR28, UR4, 0x402, URZ ;  /* 0x00000402041c7890 */ /* 0x000fe2000fffe03f */
[----:B------:R-:W-:Y:S01]  /*18c0*/  LOP3.LUT R9, R9, 0xfffc, RZ, 0xc0, !PT ;  /* 0x0000fffc09097812 */ /* 0x000fe200078ec0ff */
[----:B------:R-:W-:Y:S01]  /*18d0*/  UIADD3 UR34, UR6, 0x2, URZ ;  /* 0x0000000206227890 */ /* 0x000fe2000fffe03f */
[----:B------:R-:W-:Y:S01]  /*18e0*/  PRMT R10, R10, 0x7710, RZ ;  /* 0x000077100a0a7816 */ /* 0x000fe200000000ff */
[----:B------:R-:W-:Y:S01]  /*18f0*/  IMAD.MOV R6, RZ, RZ, -R6 ;  /* 0x000000ffff067224 */ /* 0x000fe200078e0a06 */
[----:B------:R-:W-:Y:S01]  /*1900*/  LEA.HI R8, R8, R3, RZ, 0x15 ;  /* 0x0000000308087211 */ /* 0x000fe200078fa8ff */
[----:B------:R-:W-:Y:S01]  /*1910*/  IMAD.MOV R11, RZ, RZ, -R9 ;  /* 0x000000ffff0b7224 */ /* 0x000fe200078e0a09 */
[----:B------:R-:W-:Y:S01]  /*1920*/  UIADD3 UR26, UR6, 0x400, URZ ;  /* 0x00000400061a7890 */ /* 0x000fe2000fffe03f */
[----:B------:R-:W-:Y:S01]  /*1930*/  IMAD.IADD R9, R3, 0x1, R10 ;  /* 0x0000000103097824 */ /* 0x000fe200078e020a */
[----:B------:R-:W-:Y:S01]  /*1940*/  PRMT R10, R6, 0x7710, RZ ;  /* 0x00007710060a7816 */ /* 0x000fe200000000ff */
[----:B------:R-:W-:Y:S01]  /*1950*/  UIADD3 UR30, UR6, 0x402, URZ ;  /* 0x00000402061e7890 */ /* 0x000fe2000fffe03f */
[----:B------:R-:W-:Y:S01]  /*1960*/  PRMT R6, R11, 0x7710, RZ ;  /* 0x000077100b067816 */ /* 0x000fe200000000ff */
[----:B------:R-:W-:Y:S01]  /*1970*/  UMOV UR33, 0x80000020 ;  /* 0x8000002000217882 */ /* 0x000fe20000000000 */
[----:B------:R-:W-:Y:S01]  /*1980*/  PRMT R11, R9, 0x8880, RZ ;  /* 0x00008880090b7816 */ /* 0x000fe200000000ff */
[C---:B------:R-:W-:Y:S01]  /*1990*/  IMAD.IADD R10, R3.reuse, 0x1, R10 ;  /* 0x00000001030a7824 */ /* 0x040fe200078e020a */
[----:B-1----:R-:W-:Y:S01]  /*19a0*/  UIMAD.WIDE.U32 UR20, UR23, UR20, URZ ;  /* 0x00000014171472a5 */ /* 0x002fe2000f8e003f */
[----:B------:R-:W-:Y:S01]  /*19b0*/  IMAD.IADD R13, R3, 0x1, R6 ;  /* 0x00000001030d7824 */ /* 0x000fe200078e0206 */
[----:B------:R-:W-:Y:S01]  /*19c0*/  PRMT R3, R11, 0x7710, RZ ;  /* 0x000077100b037816 */ /* 0x000fe200000000ff */
[----:B------:R-:W-:Y:S01]  /*19d0*/  UMOV UR25, 0x80000020 ;  /* 0x8000002000197882 */ /* 0x000fe20000000000 */
[----:B------:R-:W-:Y:S01]  /*19e0*/  LOP3.LUT R11, R4, 0xffff, RZ, 0xc0, !PT ;  /* 0x0000ffff040b7812 */ /* 0x000fe200078ec0ff */
[----:B------:R-:W-:Y:S01]  /*19f0*/  UIADD3 UR19, -UR21, UR23, URZ ;  /* 0x0000001715137290 */ /* 0x000fe2000fffe13f */
[----:B------:R-:W-:Y:S01]  /*1a00*/  PRMT R12, R8, 0x9910, RZ ;  /* 0x00009910080c7816 */ /* 0x000fe200000000ff */
[----:B------:R-:W-:Y:S01]  /*1a10*/  UMOV UR29, 0x80000020 ;  /* 0x80000020001d7882 */ /* 0x000fe20000000000 */
[----:B------:R-:W-:Y:S01]  /*1a20*/  SHF.R.U32.HI R3, RZ, 0x7, R3 ;  /* 0x00000007ff037819 */ /* 0x000fe20000011603 */
[----:B------:R-:W-:Y:S01]  /*1a30*/  USHF.R.U32.HI UR19, URZ, UR18, UR19 ;  /* 0x000000123f137299 */ /* 0x000fe20008011613 */
[----:B------:R-:W-:Y:S01]  /*1a40*/  SHF.R.U32.HI R8, RZ, 0x4, R11 ;  /* 0x00000004ff087819 */ /* 0x000fe2000001160b */
[----:B------:R-:W-:Y:S01]  /*1a50*/  UMOV UR35, 0x80000020 ;  /* 0x8000002000237882 */ /* 0x000fe20000000000 */
[----:B------:R-:W-:Y:S01]  /*1a60*/  LOP3.LUT R4, R3, 0xff, RZ, 0xc0, !PT ;  /* 0x000000ff03047812 */ /* 0x000fe200078ec0ff */
[----:B------:R-:W-:Y:S01]  /*1a70*/  UIADD3 UR19, UR21, UR19, URZ ;  /* 0x0000001315137290 */ /* 0x000fe2000fffe03f */
[----:B------:R-:W-:Y:S01]  /*1a80*/  LEA.HI R6, R11, R8, RZ, 0x11 ;  /* 0x000000080b067211 */ /* 0x000fe200078f88ff */
[----:B------:R-:W-:Y:S01]  /*1a90*/  UMOV UR27, 0x80000020 ;  /* 0x80000020001b7882 */ /* 0x000fe20000000000 */
[-C--:B------:R-:W-:Y:S01]  /*1aa0*/  LEA.HI R3, R4, R9.reuse, RZ, 0x1a ;  /* 0x0000000904037211 */ /* 0x080fe200078fd0ff */
[----:B------:R-:W-:Y:S01]  /*1ab0*/  USHF.R.U32.HI UR17, URZ, UR17, UR19 ;  /* 0x000000113f117299 */ /* 0x000fe20008011613 */
[----:B------:R-:W-:Y:S01]  /*1ac0*/  LOP3.LUT R6, R6, 0xfe, RZ, 0xc0, !PT ;  /* 0x000000fe06067812 */ /* 0x000fe200078ec0ff */
[----:B------:R-:W-:Y:S01]  /*1ad0*/  UMOV UR31, 0x80000020 ;  /* 0x80000020001f7882 */ /* 0x000fe20000000000 */
[----:B------:R-:W-:Y:S01]  /*1ae0*/  SHF.R.S32.HI R11, RZ, 0x5, R12 ;  /* 0x00000005ff0b7819 */ /* 0x000fe2000001140c */
[----:B------:R-:W-:Y:S01]  /*1af0*/  UISETP.GE.AND UP0, UPT, UR17, UR24, UPT ;  /* 0x000000181100728c */ /* 0x000fe2000bf06270 */
[----:B------:R-:W-:Y:S01]  /*1b00*/  PRMT R12, R3, 0x8880, RZ ;  /* 0x00008880030c7816 */ /* 0x000fe200000000ff */
[----:B------:R-:W-:Y:S01]  /*1b10*/  IMAD.MOV R15, RZ, RZ, -R6 ;  /* 0x000000ffff0f7224 */ /* 0x000fe200078e0a06 */
[----:B------:R-:W-:Y:S01]  /*1b20*/  UIADD3 UR20, -UR17, URZ, URZ ;  /* 0x0000003f11147290 */ /* 0x000fe2000fffe13f */
[----:B------:R-:W-:Y:S01]  /*1b30*/  PRMT R11, R11, 0x9910, RZ ;  /* 0x000099100b0b7816 */ /* 0x000fe200000000ff */
[----:B------:R-:W-:Y:S01]  /*1b40*/  ULDC.64 UR18, c[0x0][0x4a8] ;  /* 0x00012a0000127ab9 */ /* 0x000fe20000000a00 */
[----:B------:R-:W-:Y:S01]  /*1b50*/  SHF.R.S32.HI R6, RZ, 0x2, R12 ;  /* 0x00000002ff067819 */ /* 0x000fe2000001140c */
[----:B------:R-:W-:Y:S01]  /*1b60*/  UIMAD UR22, UR20, UR22, UR23 ;  /* 0x00000016141672a4 */ /* 0x000fe2000f8e0217 */
[----:B------:R-:W-:Y:S01]  /*1b70*/  PRMT R15, R15, 0x7710, RZ ;  /* 0x000077100f0f7816 */ /* 0x000fe200000000ff */
[----:B------:R-:W-:Y:S01]  /*1b80*/  USEL UR10, UR10, UR13, !UP0 ;  /* 0x0000000d0a0a7287 */ /* 0x000fe2000c000000 */
[----:B------:R-:W-:Y:S01]  /*1b90*/  LOP3.LUT R14, R6, 0xffff, RZ, 0xc0, !PT ;  /* 0x0000ffff060e7812 */ /* 0x000fe200078ec0ff */
[----:B------:R-:W-:Y:S01]  /*1ba0*/  @UP0 ULDC UR19, c[0x0][0x4c4] ;  /* 0x0001310000130ab9 */ /* 0x000fe20000000800 */
[----:B------:R-:W-:Y:S01]  /*1bb0*/  PRMT R10, R10, 0x9910, RZ ;  /* 0x000099100a0a7816 */ /* 0x000fe200000000ff */
[----:B------:R-:W-:Y:S01]  /*1bc0*/  IMAD.IADD R12, R8, 0x1, R15 ;  /* 0x00000001080c7824 */ /* 0x000fe200078e020f */
[----:B------:R-:W-:Y:S01]  /*1bd0*/  SHF.R.U32.HI R8, RZ, 0x5, R14 ;  /* 0x00000005ff087819 */ /* 0x000fe2000001160e */
[----:B------:R-:W-:Y:S01]  /*1be0*/  IMAD.MOV.U32 R15, RZ, RZ, R11 ;  /* 0x000000ffff0f7224 */ /* 0x000fe200078e000b */
[----:B------:R-:W-:Y:S01]  /*1bf0*/  UIMAD.WIDE.U32 UR20, UR22, UR19, URZ ;  /* 0x00000013161472a5 */ /* 0x000fe2000f8e003f */
[----:B------:R-:W-:Y:S01]  /*1c00*/  LEA.HI R4, R4, R9, RZ, 0x1d ;  /* 0x0000000904047211 */ /* 0x000fe200078fe8ff */
[----:B------:R-:W-:Y:S01]  /*1c10*/  ULOP3.LUT UR10, UR10, 0xff, URZ, 0xc0, !UPT ;  /* 0x000000ff0a0a7892 */ /* 0x000fe2000f8ec03f */
[----:B------:R-:W-:Y:S01]  /*1c20*/  LOP3.LUT R11, R8, 0x7, RZ, 0xc0, !PT ;  /* 0x00000007080b7812 */ /* 0x000fe200078ec0ff */
[----:B------:R-:W-:Y:S01]  /*1c30*/  UIADD3 UR13, UR22, -UR21, URZ ;  /* 0x80000015160d7290 */ /* 0x000fe2000fffe03f */
[----:B------:R-:W-:Y:S01]  /*1c40*/  IMAD.MOV.U32 R8, RZ, RZ, R10 ;  /* 0x000000ffff087224 */ /* 0x000fe200078e000a */
[----:B------:R-:W-:Y:S01]  /*1c50*/  USEL UR11, UR11, UR16, !UP0 ;  /* 0x000000100b0b7287 */ /* 0x000fe2000c000000 */
[----:B------:R-:W-:Y:S01]  /*1c60*/  PRMT R10, R12, 0x8880, RZ ;  /* 0x000088800c0a7816 */ /* 0x000fe200000000ff */
[----:B------:R-:W-:Y:S01]  /*1c70*/  IMAD.IADD R11, R6, 0x1, R11 ;  /* 0x00000001060b7824 */ /* 0x000fe200078e020b */
[----:B------:R-:W-:Y:S01]  /*1c80*/  USHF.R.U32.HI UR10, URZ, UR10, UR13 ;  /* 0x0000000a3f0a7299 */ /* 0x000fe2000801160d */
[----:B------:R-:W-:Y:S01]  /*1c90*/  IMAD R15, R15, 0x10, R8 ;  /* 0x000000100f0f7824 */ /* 0x000fe200078e0208 */
[----:B------:R-:W-:Y:S01]  /*1ca0*/  ULOP3.LUT UR11, UR11, 0xff, URZ, 0xc0, !UPT ;  /* 0x000000ff0b0b7892 */ /* 0x000fe2000f8ec03f */
[----:B------:R-:W-:Y:S01]  /*1cb0*/  LOP3.LUT R8, R13, 0x80, RZ, 0xc0, !PT ;  /* 0x000000800d087812 */ /* 0x000fe200078ec0ff */
[----:B------:R-:W-:Y:S01]  /*1cc0*/  UIADD3 UR10, UR21, UR10, URZ ;  /* 0x0000000a150a7290 */ /* 0x000fe2000fffe03f */
[----:B------:R-:W-:Y:S01]  /*1cd0*/  LOP3.LUT R11, R11, 0xfff8, RZ, 0xc0, !PT ;  /* 0x0000fff80b0b7812 */ /* 0x000fe200078ec0ff */
[----:B------:R-:W-:Y:S01]  /*1ce0*/  @UP0 ULDC UR18, c[0x0][0x4c0] ;  /* 0x0001300000120ab9 */ /* 0x000fe20000000800 */
[----:B------:R-:W-:Y:S01]  /*1cf0*/  LEA.HI R8, R8, R13, RZ, 0x19 ;  /* 0x0000000d08087211 */ /* 0x000fe200078fc8ff */
[----:B------:R-:W-:Y:S01]  /*1d00*/  USHF.R.U32.HI UR13, URZ, UR11, UR10 ;  /* 0x0000000b3f0d7299 */ /* 0x000fe2000801160a */
[----:B------:R-:W-:Y:S01]  /*1d10*/  IMAD R15, R15, 0x4, R10 ;  /* 0x000000040f0f7824 */ /* 0x000fe200078e020a */
[----:B------:R-:W-:Y:S01]  /*1d20*/  ULDC UR16, c[0x0][0x4a0] ;  /* 0x0001280000107ab9 */ /* 0x000fe20000000800 */
[----:B------:R-:W-:Y:S01]  /*1d30*/  IMAD.MOV R11, RZ, RZ, -R11 ;  /* 0x000000ffff0b7224 */ /* 0x000fe200078e0a0b */
[----:B------:R-:W-:Y:S01]  /*1d40*/  UIADD3 UR10, -UR13, URZ, URZ ;  /* 0x0000003f0d0a7290 */ /* 0x000fe2000fffe13f */
[----:B------:R-:W-:Y:S01]  /*1d50*/  LOP3.LUT R8, R8, 0xfe, RZ, 0xc0, !PT ;  /* 0x000000fe08087812 */ /* 0x000fe200078ec0ff */
[----:B------:R-:W-:Y:S01]  /*1d60*/  UIADD3 UR20, UR4, 0x202, URZ ;  /* 0x0000020204147890 */ /* 0x000fe2000fffe03f */
[----:B------:R-:W-:Y:S01]  /*1d70*/  LOP3.LUT R3, R3, 0xfffc, RZ, 0xc0, !PT ;  /* 0x0000fffc03037812 */ /* 0x000fe200078ec0ff */
[----:B------:R-:W-:Y:S01]  /*1d80*/  UIMAD UR22, UR18, UR10, UR22 ;  /* 0x0000000a121672a4 */ /* 0x000fe2000f8e0216 */
[----:B------:R-:W-:Y:S01]  /*1d90*/  PRMT R11, R11, 0x7710, RZ ;  /* 0x000077100b0b7816 */ /* 0x000fe200000000ff */
[----:B------:R-:W-:Y:S01]  /*1da0*/  IMAD.MOV R8, RZ, RZ, -R8 ;  /* 0x000000ffff087224 */ /* 0x000fe200078e0a08 */
[----:B------:R-:W-:Y:S01]  /*1db0*/  ULDC.64 UR10, c[0x0][0x498] ;  /* 0x00012600000a7ab9 */ /* 0x000fe20000000a00 */
[----:B------:R-:W-:Y:S01]  /*1dc0*/  IMAD.MOV R3, RZ, RZ, -R3 ;  /* 0x000000ffff037224 */ /* 0x000fe200078e0a03 */
[----:B------:R-:W-:Y:S01]  /*1dd0*/  UIMAD UR19, UR17, UR10, UR22 ;  /* 0x0000000a111372a4 */ /* 0x000fe2000f8e0216 */
[----:B------:R-:W-:Y:S01]  /*1de0*/  IMAD.IADD R6, R6, 0x1, R11 ;  /* 0x0000000106067824 */ /* 0x000fe200078e020b */
[----:B------:R-:W-:Y:S01]  /*1df0*/  UIADD3 UR18, UR4, 0x200, URZ ;  /* 0x0000020004127890 */ /* 0x000fe2000fffe03f */
[----:B------:R-:W1:Y:S01]  /*1e00*/  LDC R11, c[0x0][0x488] ;  /* 0x00012200ff0b7b82 */ /* 0x000e620000000800 */
[----:B------:R-:W-:-:S02]  /*1e10*/  UIMAD.WIDE.U32 UR16, UR19, UR16, URZ ;  /* 0x00000010131072a5 */ /* 0x000fc4000f8e003f */
[----:B------:R-:W-:Y:S01]  /*1e20*/  PRMT R10, R6, 0x9910, RZ ;  /* 0x00009910060a7816 */ /* 0x000fe200000000ff */
[----:B------:R-:W-:Y:S01]  /*1e30*/  UIADD3 UR10, UR6, 0x200, URZ ;  /* 0x00000200060a7890 */ /* 0x000fe2000fffe03f */
[----:B------:R-:W-:Y:S01]  /*1e40*/  PRMT R6, R8, 0x7710, RZ ;  /* 0x0000771008067816 */ /* 0x000fe200000000ff */
[----:B------:R-:W-:Y:S01]  /*1e50*/  UIADD3 UR16, UR19, -UR17, URZ ;  /* 0x8000001113107290 */ /* 0x000fe2000fffe03f */
[----:B------:R-:W-:Y:S01]  /*1e60*/  PRMT R8, R4, 0x8880, RZ ;  /* 0x0000888004087816 */ /* 0x000fe200000000ff */
[----:B------:R-:W-:Y:S01]  /*1e70*/  IMAD.MOV.U32 R4, RZ, RZ, R10 ;  /* 0x000000ffff047224 */ /* 0x000fe200078e000a */
[----:B------:R-:W-:Y:S01]  /*1e80*/  UIADD3 UR24, UR4, 0x400, URZ ;  /* 0x0000040004187890 */ /* 0x000fe2000fffe03f */
[----:B------:R-:W-:Y:S01]  /*1e90*/  IMAD.IADD R13, R13, 0x1, R6 ;  /* 0x000000010d0d7824 */ /* 0x000fe200078e0206 */
[----:B------:R-:W-:Y:S01]  /*1ea0*/  USHF.R.U32.HI UR16, URZ, UR9, UR16 ;  /* 0x000000093f107299 */ /* 0x000fe20008011610 */
[----:B------:R-:W-:Y:S01]  /*1eb0*/  IMAD.MOV.U32 R6, RZ, RZ, R8 ;  /* 0x000000ffff067224 */ /* 0x000fe200078e0008 */
[----:B------:R-:W-:Y:S01]  /*1ec0*/  UIADD3 UR22, UR6, 0x202, URZ ;  /* 0x0000020206167890 */ /* 0x000fe2000fffe03f */
[----:B------:R-:W-:Y:S01]  /*1ed0*/  IMAD R10, R5, 0x40, R4 ;  /* 0x00000040050a7824 */ /* 0x000fe200078e0204 */
[----:B------:R-:W-:Y:S01]  /*1ee0*/  UIADD3 UR16, UR17, UR16, URZ ;  /* 0x0000001011107290 */ /* 0x000fe2000fffe03f */
[----:B------:R-:W-:Y:S01]  /*1ef0*/  VIADD R8, R7, 0x1 ;  /* 0x0000000107087836 */ /* 0x000fe20000000000 */
[----:B------:R-:W-:Y:S01]  /*1f00*/  SHF.R.S32.HI R4, RZ, 0x5, R6 ;  /* 0x00000005ff047819 */ /* 0x000fe20000011406 */
[----:B------:R-:W-:Y:S01]  /*1f10*/  IMAD.SHL.U32 R6, R15, 0x8, RZ ;  /* 0x000000080f067824 */ /* 0x000fe200078e00ff */
[----:B------:R-:W-:Y:S01]  /*1f20*/  USHF.R.U32.HI UR12, URZ, UR12, UR16 ;  /* 0x0000000c3f0c7299 */ /* 0x000fe20008011610 */
[----:B------:R-:W-:Y:S01]  /*1f30*/  IADD3 R7, -R7, 0x4, RZ ;  /* 0x0000000407077810 */ /* 0x000fe20007ffe1ff */
[----:B------:R-:W-:Y:S01]  /*1f40*/  UMOV UR17, 0x80000020 ;  /* 0x8000002000117882 */ /* 0x000fe20000000000 */
[----:B------:R-:W-:Y:S01]  /*1f50*/  PRMT R5, R4, 0x9910, RZ ;  /* 0x0000991004057816 */ /* 0x000fe200000000ff */
[----:B------:R-:W-:Y:S01]  /*1f60*/  UIADD3 UR9, -UR12, URZ, URZ ;  /* 0x0000003f0c097290 */ /* 0x000fe2000fffe13f */
[----:B------:R-:W-:Y:S01]  /*1f70*/  PRMT R4, R3, 0x7710, RZ ;  /* 0x0000771003047816 */ /* 0x000fe200000000ff */
[----:B------:R-:W-:Y:S01]  /*1f80*/  UMOV UR16, UR18 ;  /* 0x0000001200107c82 */ /* 0x000fe20008000000 */
[----:B------:R-:W-:Y:S01]  /*1f90*/  IADD3 R6, R6, UR8, R6 ;  /* 0x0000000806067c10 */ /* 0x000fe2000fffe006 */
[----:B------:R-:W-:Y:S01]  /*1fa0*/  IMAD.MOV.U32 R3, RZ, RZ, R5 ;  /* 0x000000ffff037224 */ /* 0x000fe200078e0005 */
[----:B-1----:R-:W-:Y:S01]  /*1fb0*/  ISETP.LE.AND P0, PT, R11, UR23, PT ;  /* 0x000000170b007c0c */ /* 0x002fe2000bf03270 */
[----:B------:R-:W-:Y:S01]  /*1fc0*/  IMAD.IADD R9, R9, 0x1, R4 ;  /* 0x0000000109097824 */ /* 0x000fe200078e0204 */
[----:B------:R-:W-:Y:S01]  /*1fd0*/  UIMAD UR11, UR9, UR11, UR19 ;  /* 0x0000000b090b72a4 */ /* 0x000fe2000f8e0213 */
[----:B------:R-:W-:Y:S01]  /*1fe0*/  IMAD R10, R3, 0x10, R10 ;  /* 0x00000010030a7824 */ /* 0x000fe200078e020a */
[----:B------:R-:W-:Y:S01]  /*1ff0*/  PRMT R3, R13, 0x8880, RZ ;  /* 0x000088800d037816 */ /* 0x000fe200000000ff */
[----:B------:R-:W-:Y:S01]  /*2000*/  VIADD R5, R6, 0x6400 ;  /* 0x0000640006057836 */ /* 0x000fe20000000000 */
[----:B------:R-:W-:Y:S01]  /*2010*/  UMOV UR21, 0x80000020 ;  /* 0x8000002000157882 */ /* 0x000fe20000000000 */
[----:B------:R-:W-:Y:S01]  /*2020*/  UMOV UR18, UR10 ;  /* 0x0000000a00127c82 */ /* 0x000fe20008000000 */
[----:B------:R-:W-:Y:S01]  /*2030*/  UMOV UR19, 0x80000020 ;  /* 0x8000002000137882 */ /* 0x000fe20000000000 */
[----:B------:R-:W-:-:S04]  /*2040*/  UMOV UR23, 0x80000020 ;  /* 0x8000002000177882 */ /* 0x000fc80000000000 */
[----:B------:R-:W-:Y:S05]  /*2050*/  @P0 EXIT ;  /* 0x000000000000094d */ /* 0x000fea0003800000 */
[----:B------:R-:W1:Y:S02]  /*2060*/  SYNCS.PHASECHK.TRANS64.TRYWAIT P0, [UR8], RZ ;  /* 0x000000ffff0075a7 */ /* 0x000e640008000148 */
[----:B-1----:R-:W-:Y:S05]  /*2070*/  @!P0 BRA `(.L_x_12) ;  /* 0x0000007400408947 */ /* 0x002fea0003800000 */
.L_x_39:
[----:B------:R-:W2:Y:S02]  /*2080*/  SYNCS.PHASECHK.TRANS64.TRYWAIT P0, [UR8+0x10], RZ ;  /* 0x000010ffff0075a7 */ /* 0x000ea40008000148 */
[----:B--2---:R-:W-:Y:S05]  /*2090*/  @P0 BRA `(.L_x_13) ;  /* 0x0000000000080947 */ /* 0x004fea0003800000 */
[----:B------:R-:W2:Y:S02]  /*20a0*/  SYNCS.PHASECHK.TRANS64.TRYWAIT P0, [UR8+0x10], RZ ;  /* 0x000010ffff0075a7 */ /* 0x000ea40008000148 */
[----:B--2---:R-:W-:Y:S05]  /*20b0*/  @!P0 BRA `(.L_x_14) ;  /* 0x0000007400488947 */ /* 0x004fea0003800000 */
.L_x_13:
[----:B------:R-:W-:Y:S01]  /*20c0*/  WARPGROUP.ARRIVE ;  /* 0x00000000000079c5 */ /* 0x000fe20000000000 */
[----:B------:R-:W-:Y:S01]  /*20d0*/  ULDC UR9, c[0x0][0x48c] ;  /* 0x0001230000097ab9 */ /* 0x000fe20000000800 */
[----:B------:R-:W-:Y:S01]  /*20e0*/  ULDC UR45, c[0x0][0x21c] ;  /* 0x00008700002d7ab9 */ /* 0x000fe20000000800 */
[----:B------:R-:W-:Y:S01]  /*20f0*/  ULDC UR46, c[0x0][0x210] ;  /* 0x00008400002e7ab9 */ /* 0x000fe20000000800 */
[----:B------:R-:W-:Y:S01]  /*2100*/  UIADD3 UR36, -UR13, UR9, URZ ;  /* 0x000000090d247290 */ /* 0x000fe2000fffe13f */
[----:B-1----:R-:W-:Y:S01]  /*2110*/  IMAD.IADD R4, R9, 0x1, R9 ;  /* 0x0000000109047824 */ /* 0x002fe200078e0209 */
[----:B------:R-:W-:Y:S01]  /*2120*/  HGMMA.64x128x16.F32.BF16 R24, gdesc[UR4], RZ, !UPT ;  /* 0x01e00000041879f0 */ /* 0x000fe2000c7018ff */
[----:B------:R-:W-:Y:S01]  /*2130*/  UIADD3 UR37, UR45, -UR46, URZ ;  /* 0x8000002e2d257290 */ /* 0x000fe2000fffe03f */
[----:B------:R-:W-:Y:S01]  /*2140*/  IMAD.MOV.U32 R22, RZ, RZ, -0x1 ;  /* 0xffffffffff167424 */ /* 0x000fe200078e00ff */
[----:B------:R-:W-:Y:S01]  /*2150*/  UIADD3 UR38, -UR45, URZ, URZ ;  /* 0x0000003f2d267290 */ /* 0x000fe2000fffe13f */
[----:B------:R-:W-:Y:S01]  /*2160*/  IMAD.MOV R4, RZ, RZ, -R4 ;  /* 0x000000ffff047224 */ /* 0x000fe200078e0a04 */
[----:B------:R-:W-:-:S02]  /*2170*/  ULEA UR36, UR36, UR37, 0x7 ;  /* 0x0000002524247291 */ /* 0x000fc4000f8e383f */
[----:B------:R-:W-:Y:S02]  /*2180*/  USHF.R.S32.HI UR39, URZ, 0x1f, UR38 ;  /* 0x0000001f3f277899 */ /* 0x000fe40008011426 */
[----:B------:R-:W-:Y:S01]  /*2190*/  UIADD3 UR38, -UR36, URZ, URZ ;  /* 0x0000003f24267290 */ /* 0x000fe2000fffe13f */
[----:B------:R-:W-:Y:S01]  /*21a0*/  PRMT R4, R4, 0x7710, RZ ;  /* 0x0000771004047816 */ /* 0x000fe200000000ff */
[----:B------:R-:W-:Y:S02]  /*21b0*/  ULEA.HI UR44, UR39, -UR45, URZ, 0x7 ;  /* 0x8000002d272c7291 */ /* 0x000fe4000f8f383f */
[----:B------:R-:W-:Y:S01]  /*21c0*/  UIADD3 UR47, UR45, -0x1, URZ ;  /* 0xffffffff2d2f7890 */ /* 0x000fe2000fffe03f */
[----:B------:R-:W-:Y:S01]  /*21d0*/  LOP3.LUT R4, R4, 0xffff, RZ, 0xc0, !PT ;  /* 0x0000ffff04047812 */ /* 0x000fe200078ec0ff */
[----:B------:R-:W-:Y:S02]  /*21e0*/  UIADD3 UR37, UR36, -0x1, URZ ;  /* 0xffffffff24257890 */ /* 0x000fe4000fffe03f */
[----:B------:R-:W-:Y:S01]  /*21f0*/  USHF.R.S32.HI UR39, URZ, 0x1f, UR38 ;  /* 0x0000001f3f277899 */ /* 0x000fe20008011426 */
[----:B------:R-:W-:Y:S01]  /*2200*/  PRMT R4, R4, 0x8880, RZ ;  /* 0x0000888004047816 */ /* 0x000fe200000000ff */
[----:B------:R-:W-:-:S02]  /*2210*/  UISETP.GT.AND UP1, UPT, UR45, URZ, UPT ;  /* 0x0000003f2d00728c */ /* 0x000fc4000bf24270 */
[----:B------:R-:W-:Y:S02]  /*2220*/  USHF.R.S32.HI UR48, URZ, 0x1f, UR47 ;  /* 0x0000001f3f307899 */ /* 0x000fe4000801142f */
[----:B------:R-:W-:Y:S01]  /*2230*/  USHF.R.S32.HI UR38, URZ, 0x1f, UR37 ;  /* 0x0000001f3f267899 */ /* 0x000fe20008011425 */
[C---:B------:R-:W-:Y:S01]  /*2240*/  VIADD R11, R4.reuse, -UR46 ;  /* 0x8000002e040b7c36 */ /* 0x040fe20008000000 */
[----:B------:R-:W-:Y:S01]  /*2250*/  ULEA.HI UR39, UR39, -UR36, URZ, 0x7 ;  /* 0x8000002427277291 */ /* 0x000fe2000f8f383f */
[----:B------:R-:W-:Y:S01]  /*2260*/  VIADD R12, R4, UR45 ;  /* 0x0000002d040c7c36 */ /* 0x000fe20008000000 */
[----:B------:R-:W-:Y:S02]  /*2270*/  UISETP.GT.AND UP0, UPT, UR36, URZ, UPT ;  /* 0x0000003f2400728c */ /* 0x000fe4000bf04270 */
[----:B------:R-:W-:Y:S01]  /*2280*/  ULEA.HI UR48, UR48, UR47, URZ, 0x7 ;  /* 0x0000002f30307291 */ /* 0x000fe2000f8f383f */
[----:B------:R-:W-:Y:S01]  /*2290*/  IADD3 R13, R10, UR45, R11 ;  /* 0x0000002d0a0d7c10 */ /* 0x000fe2000fffe00b */
[----:B------:R-:W-:-:S02]  /*22a0*/  USHF.R.S32.HI UR44, URZ, 0x7, UR44 ;  /* 0x000000073f2c7899 */ /* 0x000fc4000801142c */
[----:B------:R-:W-:Y:S02]  /*22b0*/  ULEA.HI UR38, UR38, UR37, URZ, 0x7 ;  /* 0x0000002526267291 */ /* 0x000fe4000f8f383f */
[----:B------:R-:W-:Y:S01]  /*22c0*/  USHF.R.S32.HI UR39, URZ, 0x7, UR39 ;  /* 0x000000073f277899 */ /* 0x000fe20008011427 */
[----:B------:R-:W-:Y:S01]  /*22d0*/  UMOV UR42, 0x0 ;  /* 0x00000000002a7882 */ /* 0x000fe20000000000 */
[----:B------:R-:W-:Y:S01]  /*22e0*/  UMOV UR43, 0x1 ;  /* 0x00000001002b7882 */ /* 0x000fe20000000000 */
[----:B------:R-:W-:Y:S02]  /*22f0*/  ULEA.HI.SX32 UR38, UR38, 0x1, 0x19 ;  /* 0x0000000126267891 */ /* 0x000fe4000f8fca3f */
[----:B------:R-:W-:Y:S02]  /*2300*/  @UP1 UIMAD.WIDE UR40, UR48, 0x2000000, UR42 ;  /* 0x02000000302818a5 */ /* 0x000fe4000f8e022a */
[----:B------:R-:W-:Y:S02]  /*2310*/  UIADD3 UR39, -UR39, URZ, URZ ;  /* 0x0000003f27277290 */ /* 0x000fe4000fffe13f */
[----:B------:R-:W-:-:S02]  /*2320*/  UIADD3 UR44, -UR44, URZ, URZ ;  /* 0x0000003f2c2c7290 */ /* 0x000fc4000fffe13f */
[----:B------:R-:W-:Y:S01]  /*2330*/  ULOP3.LUT UR10, URZ, UR13, URZ, 0x33, !UPT ;  /* 0x0000000d3f0a7292 */ /* 0x000fe2000f8e333f */
[----:B------:R-:W-:Y:S02]  /*2340*/  ULDC UR37, c[0x0][0x480] ;  /* 0x0001200000257ab9 */ /* 0x000fe40000000800 */
[----:B------:R-:W-:Y:S01]  /*2350*/  @!UP0 UMOV UR38, UR39 ;  /* 0x0000002700268c82 */ /* 0x000fe20008000000 */
[----:B------:R-:W-:Y:S01]  /*2360*/  UIADD3 UR10, UR10, UR9, URZ ;  /* 0x000000090a0a7290 */ /* 0x000fe2000fffe03f */
[----:B------:R-:W-:Y:S01]  /*2370*/  @UP1 UMOV UR44, UR41 ;  /* 0x00000029002c1c82 */ /* 0x000fe20008000000 */
[----:B------:R-:W-:Y:S02]  /*2380*/  UIADD3 UR36, UR36, -0x80, URZ ;  /* 0xffffff8024247890 */ /* 0x000fe4000fffe03f */
[----:B------:R-:W-:Y:S02]  /*2390*/  UISETP.LT.AND UP0, UPT, UR38, UR44, UPT ;  /* 0x0000002c2600728c */ /* 0x000fe4000bf01270 */
[----:B------:R-:W-:-:S02]  /*23a0*/  USHF.L.U32 UR10, UR10, 0x7, URZ ;  /* 0x000000070a0a7899 */ /* 0x000fc4000800063f */
[----:B------:R-:W-:Y:S02]  /*23b0*/  USEL UR44, UR38, UR44, UP0 ;  /* 0x0000002c262c7287 */ /* 0x000fe40008000000 */
[----:B------:R-:W-:Y:S02]  /*23c0*/  USHF.R.S32.HI UR38, URZ, 0x1f, UR36 ;  /* 0x0000001f3f267899 */ /* 0x000fe40008011424 */
[----:B------:R-:W-:Y:S01]  /*23d0*/  UIADD3 UR9, UR44, -0x1, URZ ;  /* 0xffffffff2c097890 */ /* 0x000fe2000fffe03f */
[----:B------:R-:W-:Y:S01]  /*23e0*/  IMAD.U32 R14, RZ, RZ, UR10 ;  /* 0x0000000aff0e7e24 */ /* 0x000fe2000f8e00ff */
[----:B------:R-:W-:-:S04]  /*23f0*/  ULEA.HI UR38, UR38, UR36, URZ, 0x7 ;  /* 0x0000002426267291 */ /* 0x000fc8000f8f383f */
[----:B------:R-:W-:Y:S01]  /*2400*/  VIMNMX R11, RZ, UR9, !PT ;  /* 0x00000009ff0b7c48 */ /* 0x000fe2000ffe0100 */
[----:B------:R-:W-:Y:S01]  /*2410*/  USHF.R.S32.HI UR38, URZ, 0x7, UR38 ;  /* 0x000000073f267899 */ /* 0x000fe20008011426 */
[----:B------:R-:W-:-:S03]  /*2420*/  IADD3 R4, R13, 0x1, R14 ;  /* 0x000000010d047810 */ /* 0x000fc60007ffe00e */
[C---:B------:R-:W-:Y:S02]  /*2430*/  IMAD R12, R11.reuse, -0x80, R12 ;  /* 0xffffff800b0c7824 */ /* 0x040fe400078e020c */
[----:B------:R-:W-:-:S05]  /*2440*/  IMAD R11, R11, -0x80, R4 ;  /* 0xffffff800b0b7824 */ /* 0x000fca00078e0204 */
[----:B------:R-:W-:Y:S02]  /*2450*/  VIMNMX R13, R12, R11, PT ;  /* 0x0000000b0c0d7248 */ /* 0x000fe40003fe0100 */
[----:B------:R-:W-:Y:S02]  /*2460*/  VIADDMNMX R12, R11, 0x8, R12, PT ;  /* 0x000000080b0c7846 */ /* 0x000fe4000380010c */
[----:B------:R-:W-:Y:S02]  /*2470*/  SHF.R.S32.HI R14, RZ, 0x1f, R13 ;  /* 0x0000001fff0e7819 */ /* 0x000fe4000001140d */
[----:B------:R-:W-:Y:S02]  /*2480*/  SHF.R.S32.HI R11, RZ, 0x1f, R12 ;  /* 0x0000001fff0b7819 */ /* 0x000fe4000001140c */
[----:B------:R-:W-:Y:S02]  /*2490*/  LEA.HI R14, R14, R13, RZ, 0x3 ;  /* 0x0000000d0e0e7211 */ /* 0x000fe400078f18ff */
[----:B------:R-:W-:-:S02]  /*24a0*/  LEA.HI R11, R11, R12, RZ, 0x3 ;  /* 0x0000000c0b0b7211 */ /* 0x000fc400078f18ff */
[----:B------:R-:W-:Y:S02]  /*24b0*/  LOP3.LUT R16, R14, 0xfffffff8, RZ, 0xc0, !PT ;  /* 0xfffffff80e107812 */ /* 0x000fe400078ec0ff */
[----:B------:R-:W-:Y:S02]  /*24c0*/  SHF.R.S32.HI R14, RZ, 0x3, R14 ;  /* 0x00000003ff0e7819 */ /* 0x000fe4000001140e */
[CC--:B------:R-:W-:Y:S02]  /*24d0*/  ISETP.NE.AND P0, PT, R13.reuse, R16.reuse, PT ;  /* 0x000000100d00720c */ /* 0x0c0fe40003f05270 */
[----:B------:R-:W-:Y:S02]  /*24e0*/  IADD3 R15, -R14, 0x1, RZ ;  /* 0x000000010e0f7810 */ /* 0x000fe40007ffe1ff */
[C---:B------:R-:W-:Y:S02]  /*24f0*/  ISETP.LT.AND P0, PT, R13.reuse, RZ, P0 ;  /* 0x000000ff0d00720c */ /* 0x040fe40000701270 */
[----:B------:R-:W-:Y:S01]  /*2500*/  VIADDMNMX R16, R13, -R16, 0x2, PT ;  /* 0x000000020d107446 */ /* 0x000fe20003800910 */
[----:B------:R-:W-:Y:S10]  /*2510*/  HGMMA.64x128x16.F32.BF16 R24, gdesc[UR32], R24 ;  /* 0x01e00000201879f0 */ /* 0x000ff40008701818 */
[----:B------:R-:W-:-:S05]  /*2520*/  @!P0 IMAD.MOV R15, RZ, RZ, -R14 ;  /* 0x000000ffff0f8224 */ /* 0x000fca00078e0a0e */
[----:B------:R-:W-:-:S04]  /*2530*/  IADD3 R16, -R16, R15, R15 ;  /* 0x0000000f10107210 */ /* 0x000fc80007ffe10f */
[----:B------:R-:W-:-:S05]  /*2540*/  VIMNMX R16, R16, -0x20, !PT ;  /* 0xffffffe010107848 */ /* 0x000fca0007fe0100 */
[----:B------:R-:W-:-:S05]  /*2550*/  VIADD R16, R16, 0x20 ;  /* 0x0000002010107836 */ /* 0x000fca0000000000 */
[----:B------:R-:W-:-:S04]  /*2560*/  SHF.R.U32.HI R16, RZ, R16, R22 ;  /* 0x00000010ff107219 */ /* 0x000fc80000011616 */
[C---:B------:R-:W-:Y:S02]  /*2570*/  R2P PR, R16.reuse, 0x7e ;  /* 0x0000007e10007804 */ /* 0x040fe40000000000 */
[----:B------:R-:W-:Y:S01]  /*2580*/  LOP3.LUT R13, R16, 0x1, RZ, 0xc0, !PT ;  /* 0x00000001100d7812 */ /* 0x000fe200078ec0ff */
[----:B------:R-:W-:-:S12]  /*2590*/  HGMMA.64x128x16.F32.BF16 R24, gdesc[UR16], R24 ;  /* 0x01e00000101879f0 */ /* 0x000fd80008701818 */
[----:B------:R-:W-:-:S12]  /*25a0*/  HGMMA.64x128x16.F32.BF16 R24, gdesc[UR20], R24 ;  /* 0x01e00000141879f0 */ /* 0x000fd80008701818 */
[----:B------:R-:W-:-:S12]  /*25b0*/  HGMMA.64x128x16.F32.BF16 R24, gdesc[UR24], R24 ;  /* 0x01e00000181879f0 */ /* 0x000fd80008701818 */
[----:B------:R-:W-:Y:S03]  /*25c0*/  HGMMA.64x128x16.F32.BF16 R24, gdesc[UR28], R24, gsb0 ;  /* 0x01e000001c1879f0 */ /* 0x000fe60008001818 */
[----:B------:R-:W-:Y:S02]  /*25d0*/  WARPGROUP.DEPBAR.LE gsb0, 0x0 ;  /* 0x00008000000079c5 */ /* 0x000fe40000010000 */
[----:B------:R-:W-:Y:S02]  /*25e0*/  FSEL R25, R25, -INF , P1 ;  /* 0xff80000019197808 */ /* 0x000fe40000800000 */
[----:B------:R-:W-:Y:S02]  /*25f0*/  FSEL R28, R28, -INF , P2 ;  /* 0xff8000001c1c7808 */ /* 0x000fe40001000000 */
[----:B------:R-:W-:Y:S02]  /*2600*/  FSEL R29, R29, -INF , P3 ;  /* 0xff8000001d1d7808 */ /* 0x000fe40001800000 */
[----:B------:R-:W-:-:S02]  /*2610*/  FSEL R17, R32, -INF , P4 ;  /* 0xff80000020117808 */ /* 0x000fc40002000000 */
[----:B------:R-:W-:Y:S02]  /*2620*/  FSEL R14, R33, -INF , P5 ;  /* 0xff800000210e7808 */ /* 0x000fe40002800000 */
[----:B------:R-:W-:Y:S02]  /*2630*/  FSEL R19, R36, -INF , P6 ;  /* 0xff80000024137808 */ /* 0x000fe40003000000 */
[----:B------:R-:W-:Y:S02]  /*2640*/  R2P PR, R16.B1, 0x7f ;  /* 0x0000007f10007804 */ /* 0x000fe40000001000 */
[----:B------:R-:W-:-:S03]  /*2650*/  FMNMX R15, R28, R19, !PT ;  /* 0x000000131c0f7209 */ /* 0x000fc60007800000 */
[----:B------:R-:W-:Y:S02]  /*2660*/  FSEL R40, R40, -INF , P0 ;  /* 0xff80000028287808 */ /* 0x000fe40000000000 */
[----:B------:R-:W-:Y:S02]  /*2670*/  FSEL R41, R41, -INF , P1 ;  /* 0xff80000029297808 */ /* 0x000fe40000800000 */
[----:B------:R-:W-:Y:S02]  /*2680*/  FSEL R44, R44, -INF , P2 ;  /* 0xff8000002c2c7808 */ /* 0x000fe40001000000 */
[----:B------:R-:W-:Y:S02]  /*2690*/  FSEL R45, R45, -INF , P3 ;  /* 0xff8000002d2d7808 */ /* 0x000fe40001800000 */
[----:B------:R-:W-:Y:S02]  /*26a0*/  FSEL R48, R48, -INF , P4 ;  /* 0xff80000030307808 */ /* 0x000fe40002000000 */
[----:B------:R-:W-:-:S02]  /*26b0*/  FSEL R49, R49, -INF , P5 ;  /* 0xff80000031317808 */ /* 0x000fc40002800000 */
[----:B------:R-:W-:Y:S02]  /*26c0*/  FSEL R52, R52, -INF , P6 ;  /* 0xff80000034347808 */ /* 0x000fe40003000000 */
[----:B------:R-:W-:Y:S02]  /*26d0*/  R2P PR, R16.B2, 0x7f ;  /* 0x0000007f10007804 */ /* 0x000fe40000002000 */
[----:B------:R-:W-:-:S03]  /*26e0*/  FMNMX R15, R44, R15, !PT ;  /* 0x0000000f2c0f7209 */ /* 0x000fc60007800000 */
[----:B------:R-:W-:Y:S02]  /*26f0*/  FSEL R56, R56, -INF , P0 ;  /* 0xff80000038387808 */ /* 0x000fe40000000000 */
[----:B------:R-:W-:Y:S02]  /*2700*/  ISETP.NE.U32.AND P0, PT, R13, 0x1, PT ;  /* 0x000000010d00780c */ /* 0x000fe40003f05070 */
[----:B------:R-:W-:Y:S02]  /*2710*/  FSEL R57, R57, -INF , P1 ;  /* 0xff80000039397808 */ /* 0x000fe40000800000 */
[----:B------:R-:W-:Y:S02]  /*2720*/  FSEL R24, R24, -INF , !P0 ;  /* 0xff80000018187808 */ /* 0x000fe40004000000 */
[----:B------:R-:W-:Y:S02]  /*2730*/  LOP3.LUT P0, RZ, R16, 0x80, RZ, 0xc0, !PT ;  /* 0x0000008010ff7812 */ /* 0x000fe4000780c0ff */
[----:B------:R-:W-:-:S02]  /*2740*/  FSEL R60, R60, -INF , P2 ;  /* 0xff8000003c3c7808 */ /* 0x000fc40001000000 */
[----:B------:R-:W-:Y:S02]  /*2750*/  FSEL R18, R37, -INF , P0 ;  /* 0xff80000025127808 */ /* 0x000fe40000000000 */
[C---:B------:R-:W-:Y:S02]  /*2760*/  LOP3.LUT P0, RZ, R16.reuse, 0x8000, RZ, 0xc0, !PT ;  /* 0x0000800010ff7812 */ /* 0x040fe4000780c0ff */
[----:B------:R-:W-:Y:S02]  /*2770*/  FSEL R61, R61, -INF , P3 ;  /* 0xff8000003d3d7808 */ /* 0x000fe40001800000 */
[----:B------:R-:W-:Y:S02]  /*2780*/  FSEL R53, R53, -INF , P0 ;  /* 0xff80000035357808 */ /* 0x000fe40000000000 */
[----:B------:R-:W-:Y:S02]  /*2790*/  LOP3.LUT P0, RZ, R16, 0x800000, RZ, 0xc0, !PT ;  /* 0x0080000010ff7812 */ /* 0x000fe4000780c0ff */
[----:B------:R-:W-:-:S02]  /*27a0*/  FSEL R64, R64, -INF , P4 ;  /* 0xff80000040407808 */ /* 0x000fc40002000000 */
[----:B------:R-:W-:Y:S02]  /*27b0*/  FSEL R69, R69, -INF , P0 ;  /* 0xff80000045457808 */ /* 0x000fe40000000000 */
[----:B------:R-:W-:Y:S02]  /*27c0*/  FSEL R65, R65, -INF , P5 ;  /* 0xff80000041417808 */ /* 0x000fe40002800000 */
[----:B------:R-:W-:Y:S02]  /*27d0*/  FSEL R68, R68, -INF , P6 ;  /* 0xff80000044447808 */ /* 0x000fe40003000000 */
[----:B------:R-:W-:Y:S02]  /*27e0*/  R2P PR, R16.B3, 0x7f ;  /* 0x0000007f10007804 */ /* 0x000fe40000003000 */
[----:B------:R-:W-:Y:S02]  /*27f0*/  FMNMX R13, R24, R17, !PT ;  /* 0x00000011180d7209 */ /* 0x000fe40007800000 */
[----:B------:R-:W-:-:S02]  /*2800*/  FMNMX R20, R29, R18, !PT ;  /* 0x000000121d147209 */ /* 0x000fc40007800000 */
[----:B------:R-:W-:Y:S02]  /*2810*/  FSEL R72, R72, -INF , P0 ;  /* 0xff80000048487808 */ /* 0x000fe40000000000 */
[----:B------:R-:W-:Y:S02]  /*2820*/  ISETP.GT.AND P0, PT, R16, -0x1, PT ;  /* 0xffffffff1000780c */ /* 0x000fe40003f04270 */
[----:B------:R-:W-:Y:S02]  /*2830*/  FMNMX R16, R25, R14, !PT ;  /* 0x0000000e19107209 */ /* 0x000fe40007800000 */
[----:B------:R-:W-:Y:S02]  /*2840*/  FMNMX R13, R40, R13, !PT ;  /* 0x0000000d280d7209 */ /* 0x000fe40007800000 */
[----:B------:R-:W-:Y:S02]  /*2850*/  FMNMX R16, R41, R16, !PT ;  /* 0x0000001029107209 */ /* 0x000fe40007800000 */
[----:B------:R-:W-:-:S02]  /*2860*/  FMNMX R20, R45, R20, !PT ;  /* 0x000000142d147209 */ /* 0x000fc40007800000 */
[----:B------:R-:W-:Y:S02]  /*2870*/  FMNMX R13, R48, R13, !PT ;  /* 0x0000000d300d7209 */ /* 0x000fe40007800000 */
[----:B------:R-:W-:Y:S02]  /*2880*/  FMNMX R16, R49, R16, !PT ;  /* 0x0000001031107209 */ /* 0x000fe40007800000 */
[----:B------:R-:W-:Y:S02]  /*2890*/  FMNMX R15, R52, R15, !PT ;  /* 0x0000000f340f7209 */ /* 0x000fe40007800000 */
[----:B------:R-:W-:Y:S02]  /*28a0*/  FMNMX R20, R53, R20, !PT ;  /* 0x0000001435147209 */ /* 0x000fe40007800000 */
[----:B------:R-:W-:Y:S02]  /*28b0*/  FMNMX R13, R56, R13, !PT ;  /* 0x0000000d380d7209 */ /* 0x000fe40007800000 */
[----:B------:R-:W-:-:S02]  /*28c0*/  FMNMX R16, R57, R16, !PT ;  /* 0x0000001039107209 */ /* 0x000fc40007800000 */
[----:B------:R-:W-:Y:S02]  /*28d0*/  FMNMX R15, R60, R15, !PT ;  /* 0x0000000f3c0f7209 */ /* 0x000fe40007800000 */
[----:B------:R-:W-:Y:S02]  /*28e0*/  FMNMX R20, R61, R20, !PT ;  /* 0x000000143d147209 */ /* 0x000fe40007800000 */
[----:B------:R-:W-:Y:S02]  /*28f0*/  FSEL R73, R73, -INF , P1 ;  /* 0xff80000049497808 */ /* 0x000fe40000800000 */
[----:B------:R-:W-:Y:S02]  /*2900*/  FSEL R76, R76, -INF , P2 ;  /* 0xff8000004c4c7808 */ /* 0x000fe40001000000 */
[----:B------:R-:W-:Y:S02]  /*2910*/  FSEL R77, R77, -INF , P3 ;  /* 0xff8000004d4d7808 */ /* 0x000fe40001800000 */
[----:B------:R-:W-:-:S02]  /*2920*/  FMNMX R13, R64, R13, !PT ;  /* 0x0000000d400d7209 */ /* 0x000fc40007800000 */
[----:B------:R-:W-:Y:S02]  /*2930*/  FMNMX R16, R65, R16, !PT ;  /* 0x0000001041107209 */ /* 0x000fe40007800000 */
[----:B------:R-:W-:Y:S02]  /*2940*/  FMNMX R15, R68, R15, !PT ;  /* 0x0000000f440f7209 */ /* 0x000fe40007800000 */
[----:B------:R-:W-:Y:S02]  /*2950*/  FMNMX R20, R69, R20, !PT ;  /* 0x0000001445147209 */ /* 0x000fe40007800000 */
[----:B------:R-:W-:Y:S02]  /*2960*/  FSEL R85, R85, -INF , !P0 ;  /* 0xff80000055557808 */ /* 0x000fe40004000000 */
[----:B------:R-:W-:Y:S02]  /*2970*/  FSEL R80, R80, -INF , P4 ;  /* 0xff80000050507808 */ /* 0x000fe40002000000 */
[----:B------:R-:W-:-:S02]  /*2980*/  FSEL R81, R81, -INF , P5 ;  /* 0xff80000051517808 */ /* 0x000fc40002800000 */
[----:B------:R-:W-:Y:S02]  /*2990*/  FSEL R84, R84, -INF , P6 ;  /* 0xff80000054547808 */ /* 0x000fe40003000000 */
[----:B------:R-:W-:Y:S02]  /*29a0*/  FMNMX R13, R72, R13, !PT ;  /* 0x0000000d480d7209 */ /* 0x000fe40007800000 */
        /* <DEDUP_REMOVED lines=9> */
[----:B------:R-:W-:-:S02]  /*2a40*/  SHF.R.S32.HI R15, RZ, 0x3, R11 ;  /* 0x00000003ff0f7819 */ /* 0x000fc4000001140b */
[----:B------:R-:W-:-:S05]  /*2a50*/  FMNMX R20, R13, R20, !PT ;  /* 0x000000140d147209 */ /* 0x000fca0007800000 */
[----:B------:R-:W1:Y:S02]  /*2a60*/  SHFL.BFLY PT, R13, R20, 0x2, 0x1f ;  /* 0x0c401f00140d7f89 */ /* 0x000e6400000e0000 */
[----:B-1----:R-:W-:Y:S02]  /*2a70*/  FMNMX R21, R20, R13, !PT ;  /* 0x0000000d14157209 */ /* 0x002fe40007800000 */
[----:B------:R-:W-:-:S03]  /*2a80*/  LOP3.LUT R13, R11, 0xfffffff8, RZ, 0xc0, !PT ;  /* 0xfffffff80b0d7812 */ /* 0x000fc600078ec0ff */
[----:B------:R-:W1:Y:S01]  /*2a90*/  SHFL.BFLY PT, R16, R21, 0x1, 0x1f ;  /* 0x0c201f0015107f89 */ /* 0x000e6200000e0000 */
[CC--:B------:R-:W-:Y:S02]  /*2aa0*/  ISETP.NE.AND P0, PT, R12.reuse, R13.reuse, PT ;  /* 0x0000000d0c00720c */ /* 0x0c0fe40003f05270 */
[C---:B------:R-:W-:Y:S02]  /*2ab0*/  VIADDMNMX R13, R12.reuse, -R13, 0x2, PT ;  /* 0x000000020c0d7446 */ /* 0x040fe4000380090d */
[----:B------:R-:W-:Y:S02]  /*2ac0*/  ISETP.LT.AND P0, PT, R12, RZ, P0 ;  /* 0x000000ff0c00720c */ /* 0x000fe40000701270 */
[----:B-1----:R-:W-:Y:S02]  /*2ad0*/  FMNMX R11, R21, R16, !PT ;  /* 0x00000010150b7209 */ /* 0x002fe40007800000 */
[----:B------:R-:W-:-:S09]  /*2ae0*/  IADD3 R16, -R15, 0x1, RZ ;  /* 0x000000010f107810 */ /* 0x000fd20007ffe1ff */
[----:B------:R-:W-:Y:S01]  /*2af0*/  @!P0 IMAD.MOV R16, RZ, RZ, -R15 ;  /* 0x000000ffff108224 */ /* 0x000fe200078e0a0f */
[----:B------:R-:W-:-:S04]  /*2b00*/  FSETP.NEU.AND P1, PT, R11, -INF , PT ;  /* 0xff8000000b00780b */ /* 0x000fc80003f2d000 */
[----:B------:R-:W-:Y:S02]  /*2b10*/  IADD3 R13, -R13, R16, R16 ;  /* 0x000000100d0d7210 */ /* 0x000fe40007ffe110 */
[----:B------:R-:W-:Y:S02]  /*2b20*/  FSEL R12, R11, RZ, P1 ;  /* 0x000000ff0b0c7208 */ /* 0x000fe40000800000 */
[----:B------:R-:W-:-:S03]  /*2b30*/  VIMNMX R13, R13, -0x20, !PT ;  /* 0xffffffe00d0d7848 */ /* 0x000fc60007fe0100 */
[----:B------:R-:W-:Y:S02]  /*2b40*/  FMUL R20, R12, UR37 ;  /* 0x000000250c147c20 */ /* 0x000fe40008400000 */
[----:B------:R-:W-:Y:S02]  /*2b50*/  VIADD R13, R13, 0x20 ;  /* 0x000000200d0d7836 */ /* 0x000fe40000000000 */
[--C-:B------:R-:W-:Y:S01]  /*2b60*/  FFMA R140, R17, UR37, -R20.reuse ;  /* 0x00000025118c7c23 */ /* 0x100fe20008000814 */
[--C-:B------:R-:W-:Y:S01]  /*2b70*/  FFMA R17, R14, UR37, -R20.reuse ;  /* 0x000000250e117c23 */ /* 0x100fe20008000814 */
[----:B------:R-:W-:Y:S01]  /*2b80*/  FFMA R142, R19, UR37, -R20 ;  /* 0x00000025138e7c23 */ /* 0x000fe20008000814 */
[----:B------:R-:W-:Y:S01]  /*2b90*/  SHF.R.U32.HI R12, RZ, R13, R22 ;  /* 0x0000000dff0c7219 */ /* 0x000fe20000011616 */
[--C-:B------:R-:W-:Y:S01]  /*2ba0*/  FFMA R15, R29, UR37, -R20.reuse ;  /* 0x000000251d0f7c23 */ /* 0x100fe20008000814 */
[--C-:B------:R-:W-:Y:S01]  /*2bb0*/  FFMA R19, R18, UR37, -R20.reuse ;  /* 0x0000002512137c23 */ /* 0x100fe20008000814 */
[--C-:B------:R-:W-:Y:S01]  /*2bc0*/  FFMA R21, R41, UR37, -R20.reuse ;  /* 0x0000002529157c23 */ /* 0x100fe20008000814 */
[----:B------:R-:W-:Y:S01]  /*2bd0*/  R2P PR, R12, 0x7e ;  /* 0x0000007e0c007804 */ /* 0x000fe20000000000 */
[--C-:B------:R-:W-:Y:S01]  /*2be0*/  FFMA R136, R24, UR37, -R20.reuse ;  /* 0x0000002518887c23 */ /* 0x100fe20008000814 */
[----:B------:R-:W-:Y:S01]  /*2bf0*/  LOP3.LUT R14, R12, 0x1, RZ, 0xc0, !PT ;  /* 0x000000010c0e7812 */ /* 0x000fe200078ec0ff */
[--C-:B------:R-:W-:Y:S01]  /*2c00*/  FFMA R13, R25, UR37, -R20.reuse ;  /* 0x00000025190d7c23 */ /* 0x100fe20008000814 */
[--C-:B------:R-:W-:Y:S01]  /*2c10*/  FFMA R138, R28, UR37, -R20.reuse ;  /* 0x000000251c8a7c23 */ /* 0x100fe20008000814 */
[----:B------:R-:W-:Y:S01]  /*2c20*/  FSEL R16, R27, -INF , P1 ;  /* 0xff8000001b107808 */ /* 0x000fe20000800000 */
[----:B------:R-:W-:Y:S01]  /*2c30*/  MUFU.EX2 R15, R15 ;  /* 0x0000000f000f7308 */ /* 0x000fe20000000800 */
[----:B------:R-:W-:Y:S01]  /*2c40*/  FSEL R30, R30, -INF , P2 ;  /* 0xff8000001e1e7808 */ /* 0x000fe20001000000 */
[--C-:B------:R-:W-:Y:S01]  /*2c50*/  FFMA R144, R40, UR37, -R20.reuse ;  /* 0x0000002528907c23 */ /* 0x100fe20008000814 */
[----:B------:R-:W-:Y:S01]  /*2c60*/  FSEL R31, R31, -INF , P3 ;  /* 0xff8000001f1f7808 */ /* 0x000fe20001800000 */
[--C-:B------:R-:W-:Y:S01]  /*2c70*/  FFMA R146, R44, UR37, -R20.reuse ;  /* 0x000000252c927c23 */ /* 0x100fe20008000814 */
[----:B------:R-:W-:Y:S01]  /*2c80*/  FSEL R33, R34, -INF , P4 ;  /* 0xff80000022217808 */ /* 0x000fe20002000000 */
[--C-:B------:R-:W-:Y:S01]  /*2c90*/  FFMA R23, R45, UR37, -R20.reuse ;  /* 0x000000252d177c23 */ /* 0x100fe20008000814 */
[----:B------:R-:W-:Y:S01]  /*2ca0*/  FSEL R35, R35, -INF , P5 ;  /* 0xff80000023237808 */ /* 0x000fe20002800000 */
[----:B------:R-:W-:Y:S01]  /*2cb0*/  MUFU.EX2 R136, R136 ;  /* 0x0000008800887308 */ /* 0x000fe20000000800 */
[----:B------:R-:W-:Y:S01]  /*2cc0*/  FSEL R37, R38, -INF , P6 ;  /* 0xff80000026257808 */ /* 0x000fe20003000000 */
[--C-:B------:R-:W-:Y:S01]  /*2cd0*/  FFMA R148, R48, UR37, -R20.reuse ;  /* 0x0000002530947c23 */ /* 0x100fe20008000814 */
[----:B------:R-:W-:Y:S01]  /*2ce0*/  R2P PR, R12.B1, 0x7f ;  /* 0x0000007f0c007804 */ /* 0x000fe20000001000 */
[--C-:B------:R-:W-:Y:S01]  /*2cf0*/  FFMA R25, R49, UR37, -R20.reuse ;  /* 0x0000002531197c23 */ /* 0x100fe20008000814 */
[----:B------:R-:W-:Y:S01]  /*2d00*/  FMNMX R29, R30, R37, !PT ;  /* 0x000000251e1d7209 */ /* 0x000fe20007800000 */
        /* <DEDUP_REMOVED lines=14> */
[----:B------:R-:W-:Y:S01]  /*2df0*/  FSEL R54, R54, -INF , P6 ;  /* 0xff80000036367808 */ /* 0x000fe20003000000 */
[--C-:B------:R-:W-:Y:S01]  /*2e00*/  FFMA R68, R68, UR37, -R20.reuse ;  /* 0x0000002544447c23 */ /* 0x100fe20008000814 */
[----:B------:R-:W-:Y:S01]  /*2e10*/  R2P PR, R12.B2, 0x7f ;  /* 0x0000007f0c007804 */ /* 0x000fe20000002000 */
[--C-:B------:R-:W-:Y:S01]  /*2e20*/  FFMA R69, R69, UR37, -R20.reuse ;  /* 0x0000002545457c23 */ /* 0x100fe20008000814 */
[----:B------:R-:W-:Y:S01]  /*2e30*/  FMNMX R29, R46, R29, !PT ;  /* 0x0000001d2e1d7209 */ /* 0x000fe20007800000 */
[----:B------:R-:W-:Y:S01]  /*2e40*/  MUFU.EX2 R140, R140 ;  /* 0x0000008c008c7308 */ /* 0x000fe20000000800 */
[--C-:B------:R-:W-:Y:S01]  /*2e50*/  FFMA R72, R72, UR37, -R20.reuse ;  /* 0x0000002548487c23 */ /* 0x100fe20008000814 */
[----:B------:R-:W-:Y:S01]  /*2e60*/  FSEL R58, R58, -INF , P0 ;  /* 0xff8000003a3a7808 */ /* 0x000fe20000000000 */
[--C-:B------:R-:W-:Y:S01]  /*2e70*/  FFMA R73, R73, UR37, -R20.reuse ;  /* 0x0000002549497c23 */ /* 0x100fe20008000814 */
[----:B------:R-:W-:Y:S01]  /*2e80*/  ISETP.NE.U32.AND P0, PT, R14, 0x1, PT ;  /* 0x000000010e00780c */ /* 0x000fe20003f05070 */
[--C-:B------:R-:W-:Y:S01]  /*2e90*/  FFMA R76, R76, UR37, -R20.reuse ;  /* 0x000000254c4c7c23 */ /* 0x100fe20008000814 */
[----:B------:R-:W-:Y:S01]  /*2ea0*/  FSEL R59, R59, -INF , P1 ;  /* 0xff8000003b3b7808 */ /* 0x000fe20000800000 */
[--C-:B------:R-:W-:Y:S01]  /*2eb0*/  FFMA R77, R77, UR37, -R20.reuse ;  /* 0x000000254d4d7c23 */ /* 0x100fe20008000814 */
[----:B------:R-:W-:Y:S01]  /*2ec0*/  FSEL R26, R26, -INF , !P0 ;  /* 0xff8000001a1a7808 */ /* 0x000fe20004000000 */
[----:B------:R-:W-:Y:S01]  /*2ed0*/  MUFU.EX2 R17, R17 ;  /* 0x0000001100117308 */ /* 0x000fe20000000800 */
[----:B------:R-:W-:Y:S01]  /*2ee0*/  LOP3.LUT P0, RZ, R12, 0x80, RZ, 0xc0, !PT ;  /* 0x000000800cff7812 */ /* 0x000fe2000780c0ff */
[--C-:B------:R-:W-:Y:S01]  /*2ef0*/  FFMA R80, R80, UR37, -R20.reuse ;  /* 0x0000002550507c23 */ /* 0x100fe20008000814 */
[----:B------:R-:W-:Y:S01]  /*2f00*/  FSEL R62, R62, -INF , P2 ;  /* 0xff8000003e3e7808 */ /* 0x000fe20001000000 */
[--C-:B------:R-:W-:Y:S01]  /*2f10*/  FFMA R81, R81, UR37, -R20.reuse ;  /* 0x0000002551517c23 */ /* 0x100fe20008000814 */
[----:B------:R-:W-:Y:S01]  /*2f20*/  FSEL R14, R39, -INF , P0 ;  /* 0xff800000270e7808 */ /* 0x000fe20000000000 */
[----:B------:R-:W-:Y:S01]  /*2f30*/  FFMA R84, R84, UR37, -R20 ;  /* 0x0000002554547c23 */ /* 0x000fe20008000814 */
[----:B------:R-:W-:Y:S01]  /*2f40*/  LOP3.LUT P0, RZ, R12, 0x8000, RZ, 0xc0, !PT ;  /* 0x000080000cff7812 */ /* 0x000fe2000780c0ff */
[----:B------:R-:W-:Y:S01]  /*2f50*/  MUFU.EX2 R142, R142 ;  /* 0x0000008e008e7308 */ /* 0x000fe20000000800 */
[----:B------:R-:W-:-:S02]  /*2f60*/  FSEL R63, R63, -INF , P3 ;  /* 0xff8000003f3f7808 */ /* 0x000fc40001800000 */
[----:B------:R-:W-:Y:S02]  /*2f70*/  FSEL R55, R55, -INF , P0 ;  /* 0xff80000037377808 */ /* 0x000fe40000000000 */
[----:B------:R-:W-:Y:S02]  /*2f80*/  LOP3.LUT P0, RZ, R12, 0x800000, RZ, 0xc0, !PT ;  /* 0x008000000cff7812 */ /* 0x000fe4000780c0ff */
[----:B------:R-:W-:Y:S01]  /*2f90*/  FSEL R66, R66, -INF , P4 ;  /* 0xff80000042427808 */ /* 0x000fe20002000000 */
[----:B------:R-:W-:Y:S01]  /*2fa0*/  MUFU.EX2 R19, R19 ;  /* 0x0000001300137308 */ /* 0x000fe20000000800 */
[----:B------:R-:W-:Y:S02]  /*2fb0*/  FSEL R71, R71, -INF , P0 ;  /* 0xff80000047477808 */ /* 0x000fe40000000000 */
[----:B------:R-:W-:Y:S02]  /*2fc0*/  FSEL R67, R67, -INF , P5 ;  /* 0xff80000043437808 */ /* 0x000fe40002800000 */
[----:B------:R-:W-:-:S02]  /*2fd0*/  FSEL R70, R70, -INF , P6 ;  /* 0xff80000046467808 */ /* 0x000fc40003000000 */
[----:B------:R-:W-:Y:S01]  /*2fe0*/  R2P PR, R12.B3, 0x7f ;  /* 0x0000007f0c007804 */ /* 0x000fe20000003000 */
[----:B------:R-:W-:Y:S01]  /*2ff0*/  MUFU.EX2 R144, R144 ;  /* 0x0000009000907308 */ /* 0x000fe20000000800 */
[----:B------:R-:W-:Y:S02]  /*3000*/  FMNMX R27, R26, R33, !PT ;  /* 0x000000211a1b7209 */ /* 0x000fe40007800000 */
[----:B------:R-:W-:Y:S02]  /*3010*/  FMNMX R18, R31, R14, !PT ;  /* 0x0000000e1f127209 */ /* 0x000fe40007800000 */
[----:B------:R-:W-:Y:S02]  /*3020*/  FSEL R74, R74, -INF , P0 ;  /* 0xff8000004a4a7808 */ /* 0x000fe40000000000 */
[----:B------:R-:W-:Y:S01]  /*3030*/  ISETP.GT.AND P0, PT, R12, -0x1, PT ;  /* 0xffffffff0c00780c */ /* 0x000fe20003f04270 */
[----:B------:R-:W-:Y:S01]  /*3040*/  MUFU.EX2 R21, R21 ;  /* 0x0000001500157308 */ /* 0x000fe20000000800 */
[----:B------:R-:W-:-:S02]  /*3050*/  FMNMX R12, R16, R35, !PT ;  /* 0x00000023100c7209 */ /* 0x000fc40007800000 */
[----:B------:R-:W-:Y:S01]  /*3060*/  FMNMX R39, R42, R27, !PT ;  /* 0x0000001b2a277209 */ /* 0x000fe20007800000 */
[----:B------:R-:W-:Y:S01]  /*3070*/  FFMA R27, R53, UR37, -R20 ;  /* 0x00000025351b7c23 */ /* 0x000fe20008000814 */
[----:B------:R-:W-:Y:S02]  /*3080*/  FMNMX R12, R43, R12, !PT ;  /* 0x0000000c2b0c7209 */ /* 0x000fe40007800000 */
[----:B------:R-:W-:Y:S01]  /*3090*/  FMNMX R18, R47, R18, !PT ;  /* 0x000000122f127209 */ /* 0x000fe20007800000 */
[----:B------:R-:W-:Y:S01]  /*30a0*/  MUFU.EX2 R146, R146 ;  /* 0x0000009200927308 */ /* 0x000fe20000000800 */
[----:B------:R-:W-:Y:S02]  /*30b0*/  FMNMX R39, R50, R39, !PT ;  /* 0x0000002732277209 */ /* 0x000fe40007800000 */
[----:B------:R-:W-:Y:S02]  /*30c0*/  FMNMX R12, R51, R12, !PT ;  /* 0x0000000c330c7209 */ /* 0x000fe40007800000 */
[----:B------:R-:W-:-:S02]  /*30d0*/  FMNMX R29, R54, R29, !PT ;  /* 0x0000001d361d7209 */ /* 0x000fc40007800000 */
[----:B------:R-:W-:Y:S01]  /*30e0*/  FMNMX R18, R55, R18, !PT ;  /* 0x0000001237127209 */ /* 0x000fe20007800000 */
[----:B------:R-:W-:Y:S01]  /*30f0*/  MUFU.EX2 R23, R23 ;  /* 0x0000001700177308 */ /* 0x000fe20000000800 */
[----:B------:R-:W-:Y:S02]  /*3100*/  FMNMX R39, R58, R39, !PT ;  /* 0x000000273a277209 */ /* 0x000fe40007800000 */
[----:B------:R-:W-:Y:S02]  /*3110*/  FMNMX R12, R59, R12, !PT ;  /* 0x0000000c3b0c7209 */ /* 0x000fe40007800000 */
[----:B------:R-:W-:Y:S01]  /*3120*/  FMNMX R41, R62, R29, !PT ;  /* 0x0000001d3e297209 */ /* 0x000fe20007800000 */
[--C-:B------:R-:W-:Y:S01]  /*3130*/  FFMA R29, R57, UR37, -R20.reuse ;  /* 0x00000025391d7c23 */ /* 0x100fe20008000814 */
[----:B------:R-:W-:Y:S01]  /*3140*/  FMNMX R18, R63, R18, !PT ;  /* 0x000000123f127209 */ /* 0x000fe20007800000 */
[----:B------:R-:W-:Y:S01]  /*3150*/  FFMA R20, R85, UR37, -R20 ;  /* 0x0000002555147c23 */ /* 0x000fe20008000814 */
[----:B------:R-:W-:Y:S01]  /*3160*/  FSEL R75, R75, -INF , P1 ;  /* 0xff8000004b4b7808 */ /* 0x000fe20000800000 */
[----:B------:R-:W-:Y:S01]  /*3170*/  MUFU.EX2 R148, R148 ;  /* 0x0000009400947308 */ /* 0x000fe20000000800 */
[----:B------:R-:W-:-:S02]  /*3180*/  FSEL R78, R78, -INF , P2 ;  /* 0xff8000004e4e7808 */ /* 0x000fc40001000000 */
[----:B------:R-:W-:Y:S02]  /*3190*/  FSEL R79, R79, -INF , P3 ;  /* 0xff8000004f4f7808 */ /* 0x000fe40001800000 */
[----:B------:R-:W-:Y:S02]  /*31a0*/  FMNMX R39, R66, R39, !PT ;  /* 0x0000002742277209 */ /* 0x000fe40007800000 */
[----:B------:R-:W-:Y:S01]  /*31b0*/  FMNMX R12, R67, R12, !PT ;  /* 0x0000000c430c7209 */ /* 0x000fe20007800000 */
[----:B------:R-:W-:Y:S01]  /*31c0*/  MUFU.EX2 R25, R25 ;  /* 0x0000001900197308 */ /* 0x000fe20000000800 */
[----:B------:R-:W-:Y:S02]  /*31d0*/  FMNMX R41, R70, R41, !PT ;  /* 0x0000002946297209 */ /* 0x000fe40007800000 */
[----:B------:R-:W-:Y:S02]  /*31e0*/  FMNMX R18, R71, R18, !PT ;  /* 0x0000001247127209 */ /* 0x000fe40007800000 */
[----:B------:R-:W-:-:S02]  /*31f0*/  FSEL R87, R87, -INF , !P0 ;  /* 0xff80000057577808 */ /* 0x000fc40004000000 */
[----:B------:R-:W-:Y:S01]  /*3200*/  FSEL R82, R82, -INF , P4 ;  /* 0xff80000052527808 */ /* 0x000fe20002000000 */
[----:B------:R-:W-:Y:S01]  /*3210*/  MUFU.EX2 R150, R150 ;  /* 0x0000009600967308 */ /* 0x000fe20000000800 */
[----:B------:R-:W-:Y:S02]  /*3220*/  FSEL R83, R83, -INF , P5 ;  /* 0xff80000053537808 */ /* 0x000fe40002800000 */
[----:B------:R-:W-:Y:S02]  /*3230*/  FSEL R86, R86, -INF , P6 ;  /* 0xff80000056567808 */ /* 0x000fe40003000000 */
[----:B------:R-:W-:Y:S02]  /*3240*/  FMNMX R39, R74, R39, !PT ;  /* 0x000000274a277209 */ /* 0x000fe40007800000 */
[----:B------:R-:W-:Y:S01]  /*3250*/  FMNMX R12, R75, R12, !PT ;  /* 0x0000000c4b0c7209 */ /* 0x000fe20007800000 */
[----:B------:R-:W-:Y:S01]  /*3260*/  MUFU.EX2 R27, R27 ;  /* 0x0000001b001b7308 */ /* 0x000fe20000000800 */
[----:B------:R-:W-:-:S02]  /*3270*/  FMNMX R41, R78, R41, !PT ;  /* 0x000000294e297209 */ /* 0x000fc40007800000 */
[----:B------:R-:W-:Y:S02]  /*3280*/  FMNMX R18, R79, R18, !PT ;  /* 0x000000124f127209 */ /* 0x000fe40007800000 */
        /* <DEDUP_REMOVED lines=8> */
[----:B------:R-:W-:Y:S02]  /*3310*/  ISETP.NE.AND P2, PT, R2, RZ, PT ;  /* 0x000000ff0200720c */ /* 0x000fe40003f45270 */
[----:B------:R-:W-:-:S05]  /*3320*/  FMNMX R12, R12, R41, !PT ;  /* 0x000000290c0c7209 */ /* 0x000fca0007800000 */
[----:B------:R-:W1:Y:S01]  /*3330*/  SHFL.BFLY PT, R39, R12, 0x2, 0x1f ;  /* 0x0c401f000c277f89 */ /* 0x000e6200000e0000 */
[----:B------:R-:W-:Y:S05]  /*3340*/  MUFU.EX2 R154, R154 ;  /* 0x0000009a009a7308 */ /* 0x000fea0000000800 */
[----:B------:R-:W-:-:S03]  /*3350*/  @!P2 IMAD.MOV.U32 R28, RZ, RZ, 0x1 ;  /* 0x00000001ff1ca424 */ /* 0x000fc600078e00ff */
[----:B------:R-:W-:Y:S01]  /*3360*/  MUFU.EX2 R61, R61 ;  /* 0x0000003d003d7308 */ /* 0x000fe20000000800 */
[----:B------:R2:W-:Y:S07]  /*3370*/  @!P2 SYNCS.ARRIVE.TRANS64.ART0 RZ, [UR8+0x18], R28 ;  /* 0x0000181cffffa9a7 */ /* 0x0005ee0008500008 */
[----:B------:R-:W-:Y:S01]  /*3380*/  MUFU.EX2 R64, R64 ;  /* 0x0000004000407308 */ /* 0x000fe20000000800 */
[----:B-1----:R-:W-:-:S07]  /*3390*/  FMNMX R39, R12, R39, !PT ;  /* 0x000000270c277209 */ /* 0x002fce0007800000 */
[----:B------:R-:W1:Y:S01]  /*33a0*/  MUFU.EX2 R65, R65 ;  /* 0x0000004100417308 */ /* 0x000e620000000800 */
[----:B------:R-:W3:Y:S07]  /*33b0*/  SHFL.BFLY PT, R12, R39, 0x1, 0x1f ;  /* 0x0c201f00270c7f89 */ /* 0x000eee00000e0000 */
[----:B------:R-:W-:Y:S08]  /*33c0*/  MUFU.EX2 R68, R68 ;  /* 0x0000004400447308 */ /* 0x000ff00000000800 */
[----:B------:R-:W4:Y:S01]  /*33d0*/  MUFU.EX2 R69, R69 ;  /* 0x0000004500457308 */ /* 0x000f220000000800 */
[----:B-1----:R-:W-:-:S07]  /*33e0*/  F2FP.BF16.F32.PACK_AB R156, R65, R64 ;  /* 0x00000040419c723e */ /* 0x002fce00000010ff */
[----:B------:R-:W-:Y:S01]  /*33f0*/  MUFU.EX2 R72, R72 ;  /* 0x0000004800487308 */ /* 0x000fe20000000800 */
[----:B---3--:R-:W-:-:S04]  /*3400*/  FMNMX R12, R39, R12, !PT ;  /* 0x0000000c270c7209 */ /* 0x008fc80007800000 */
[----:B------:R-:W-:-:S03]  /*3410*/  FSETP.NEU.AND P0, PT, R12, -INF , PT ;  /* 0xff8000000c00780b */ /* 0x000fc60003f0d000 */
[----:B------:R-:W-:Y:S01]  /*3420*/  MUFU.EX2 R39, R20 ;  /* 0x0000001400277308 */ /* 0x000fe20000000800 */
[----:B----4-:R-:W-:Y:S02]  /*3430*/  F2FP.BF16.F32.PACK_AB R158, R69, R68 ;  /* 0x00000044459e723e */ /* 0x010fe400000010ff */
[----:B------:R-:W-:-:S05]  /*3440*/  FSEL R18, R12, RZ, P0 ;  /* 0x000000ff0c127208 */ /* 0x000fca0000000000 */
[----:B------:R-:W-:Y:S01]  /*3450*/  FMUL R18, R18, UR37 ;  /* 0x0000002512127c20 */ /* 0x000fe20008400000 */
[----:B------:R-:W-:Y:S03]  /*3460*/  MUFU.EX2 R73, R73 ;  /* 0x0000004900497308 */ /* 0x000fe60000000800 */
[--C-:B------:R-:W-:Y:S01]  /*3470*/  FFMA R14, R14, UR37, -R18.reuse ;  /* 0x000000250e0e7c23 */ /* 0x100fe20008000812 */
[--C-:B------:R-:W-:Y:S01]  /*3480*/  FFMA R26, R26, UR37, -R18.reuse ;  /* 0x000000251a1a7c23 */ /* 0x100fe20008000812 */
[--C-:B------:R-:W-:Y:S01]  /*3490*/  FFMA R31, R31, UR37, -R18.reuse ;  /* 0x000000251f1f7c23 */ /* 0x100fe20008000812 */
[--C-:B------:R-:W-:Y:S01]  /*34a0*/  FFMA R16, R16, UR37, -R18.reuse ;  /* 0x0000002510107c23 */ /* 0x100fe20008000812 */
[--C-:B------:R-:W-:Y:S01]  /*34b0*/  FFMA R30, R30, UR37, -R18.reuse ;  /* 0x000000251e1e7c23 */ /* 0x100fe20008000812 */
[----:B------:R1:W-:Y:S01]  /*34c0*/  MUFU.EX2 R22, R14 ;  /* 0x0000000e00167308 */ /* 0x0003e20000000800 */
[--C-:B------:R-:W-:Y:S01]  /*34d0*/  FFMA R33, R33, UR37, -R18.reuse ;  /* 0x0000002521217c23 */ /* 0x100fe20008000812 */
[--C-:B------:R-:W-:Y:S01]  /*34e0*/  FFMA R35, R35, UR37, -R18.reuse ;  /* 0x0000002523237c23 */ /* 0x100fe20008000812 */
[--C-:B------:R-:W-:Y:S01]  /*34f0*/  FFMA R37, R37, UR37, -R18.reuse ;  /* 0x0000002525257c23 */ /* 0x100fe20008000812 */
[--C-:B------:R-:W-:Y:S01]  /*3500*/  FFMA R42, R42, UR37, -R18.reuse ;  /* 0x000000252a2a7c23 */ /* 0x100fe20008000812 */
[--C-:B------:R-:W-:Y:S01]  /*3510*/  FFMA R43, R43, UR37, -R18.reuse ;  /* 0x000000252b2b7c23 */ /* 0x100fe20008000812 */
[--C-:B------:R-:W-:Y:S01]  /*3520*/  FFMA R46, R46, UR37, -R18.reuse ;  /* 0x000000252e2e7c23 */ /* 0x100fe20008000812 */
[----:B------:R-:W-:Y:S01]  /*3530*/  FFMA R47, R47, UR37, -R18 ;  /* 0x000000252f2f7c23 */ /* 0x000fe20008000812 */
[----:B------:R3:W-:Y:S01]  /*3540*/  MUFU.EX2 R139, R31 ;  /* 0x0000001f008b7308 */ /* 0x0007e20000000800 */
[----:B-1----:R-:W-:Y:S01]  /*3550*/  FADD R14, RZ, R136 ;  /* 0x00000088ff0e7221 */ /* 0x002fe20000000000 */
[--C-:B------:R-:W-:Y:S01]  /*3560*/  FFMA R50, R50, UR37, -R18.reuse ;  /* 0x0000002532327c23 */ /* 0x100fe20008000812 */
[--C-:B------:R-:W-:Y:S01]  /*3570*/  FFMA R51, R51, UR37, -R18.reuse ;  /* 0x0000002533337c23 */ /* 0x100fe20008000812 */
[--C-:B------:R-:W-:Y:S01]  /*3580*/  FFMA R54, R54, UR37, -R18.reuse ;  /* 0x0000002536367c23 */ /* 0x100fe20008000812 */
[--C-:B------:R-:W-:Y:S01]  /*3590*/  FFMA R55, R55, UR37, -R18.reuse ;  /* 0x0000002537377c23 */ /* 0x100fe20008000812 */
[--C-:B------:R-:W-:Y:S01]  /*35a0*/  FFMA R58, R58, UR37, -R18.reuse ;  /* 0x000000253a3a7c23 */ /* 0x100fe20008000812 */
[----:B------:R-:W-:Y:S01]  /*35b0*/  FFMA R59, R59, UR37, -R18 ;  /* 0x000000253b3b7c23 */ /* 0x000fe20008000812 */
[----:B------:R-:W1:Y:S01]  /*35c0*/  MUFU.EX2 R26, R26 ;  /* 0x0000001a001a7308 */ /* 0x000e620000000800 */
[----:B---3--:R-:W-:Y:S01]  /*35d0*/  FADD R31, R13, R14 ;  /* 0x0000000e0d1f7221 */ /* 0x008fe20000000000 */
[--C-:B------:R-:W-:Y:S01]  /*35e0*/  FFMA R62, R62, UR37, -R18.reuse ;  /* 0x000000253e3e7c23 */ /* 0x100fe20008000812 */
[--C-:B------:R-:W-:Y:S01]  /*35f0*/  FFMA R87, R87, UR37, -R18.reuse ;  /* 0x0000002557577c23 */ /* 0x100fe20008000812 */
[--C-:B------:R-:W-:Y:S01]  /*3600*/  FFMA R86, R86, UR37, -R18.reuse ;  /* 0x0000002556567c23 */ /* 0x100fe20008000812 */
[----:B------:R-:W-:Y:S01]  /*3610*/  FADD R14, R138, R31 ;  /* 0x0000001f8a0e7221 */ /* 0x000fe20000000000 */
[--C-:B------:R-:W-:Y:S01]  /*3620*/  FFMA R63, R63, UR37, -R18.reuse ;  /* 0x000000253f3f7c23 */ /* 0x100fe20008000812 */
[----:B------:R-:W-:Y:S01]  /*3630*/  FFMA R83, R83, UR37, -R18 ;  /* 0x0000002553537c23 */ /* 0x000fe20008000812 */
[----:B------:R3:W4:Y:S01]  /*3640*/  MUFU.EX2 R137, R16 ;  /* 0x0000001000897308 */ /* 0x0007220000000800 */
[----:B------:R-:W-:Y:S01]  /*3650*/  FADD R31, R15, R14 ;  /* 0x0000000e0f1f7221 */ /* 0x000fe20000000000 */
[--C-:B------:R-:W-:Y:S01]  /*3660*/  FFMA R82, R82, UR37, -R18.reuse ;  /* 0x0000002552527c23 */ /* 0x100fe20008000812 */
[--C-:B------:R-:W-:Y:S01]  /*3670*/  FFMA R66, R66, UR37, -R18.reuse ;  /* 0x0000002542427c23 */ /* 0x100fe20008000812 */
[--C-:B------:R-:W-:Y:S01]  /*3680*/  FFMA R79, R79, UR37, -R18.reuse ;  /* 0x000000254f4f7c23 */ /* 0x100fe20008000812 */
[----:B------:R-:W-:Y:S01]  /*3690*/  FADD R14, R140, R31 ;  /* 0x0000001f8c0e7221 */ /* 0x000fe20000000000 */
[--C-:B------:R-:W-:Y:S01]  /*36a0*/  FFMA R78, R78, UR37, -R18.reuse ;  /* 0x000000254e4e7c23 */ /* 0x100fe20008000812 */
[----:B------:R-:W-:Y:S01]  /*36b0*/  FFMA R67, R67, UR37, -R18 ;  /* 0x0000002543437c23 */ /* 0x000fe20008000812 */
[----:B------:R-:W5:Y:S01]  /*36c0*/  MUFU.EX2 R30, R30 ;  /* 0x0000001e001e7308 */ /* 0x000f620000000800 */
[----:B---3--:R-:W-:Y:S01]  /*36d0*/  VIMNMX R16, RZ, UR38, !PT ;  /* 0x00000026ff107c48 */ /* 0x008fe2000ffe0100 */
[----:B------:R-:W-:Y:S01]  /*36e0*/  FADD R31, R17, R14 ;  /* 0x0000000e111f7221 */ /* 0x000fe20000000000 */
[--C-:B------:R-:W-:Y:S01]  /*36f0*/  FFMA R75, R75, UR37, -R18.reuse ;  /* 0x000000254b4b7c23 */ /* 0x100fe20008000812 */
[--C-:B------:R-:W-:Y:S01]  /*3700*/  FFMA R74, R74, UR37, -R18.reuse ;  /* 0x000000254a4a7c23 */ /* 0x100fe20008000812 */
[----:B------:R-:W-:Y:S01]  /*3710*/  IADD3 R24, -R16, UR9, RZ ;  /* 0x0000000910187c10 */ /* 0x000fe2000fffe1ff */
[----:B------:R-:W-:Y:S01]  /*3720*/  FADD R14, R142, R31 ;  /* 0x0000001f8e0e7221 */ /* 0x000fe20000000000 */
[----:B------:R-:W-:Y:S01]  /*3730*/  FFMA R70, R70, UR37, -R18 ;  /* 0x0000002546467c23 */ /* 0x000fe20008000812 */
[----:B------:R-:W3:Y:S01]  /*3740*/  MUFU.EX2 R33, R33 ;  /* 0x0000002100217308 */ /* 0x000ee20000000800 */
[C---:B------:R-:W-:Y:S01]  /*3750*/  R2UR UR36, R24.reuse ;  /* 0x00000000182472ca */ /* 0x040fe200000e0000 */
[----:B------:R-:W-:Y:S01]  /*3760*/  FADD R31, R19, R14 ;  /* 0x0000000e131f7221 */ /* 0x000fe20000000000 */
[----:B------:R-:W-:Y:S01]  /*3770*/  ISETP.GE.AND P0, PT, R24, 0x1, PT ;  /* 0x000000011800780c */ /* 0x000fe20003f06270 */
[----:B-1----:R-:W-:Y:S01]  /*3780*/  FADD R24, RZ, R26 ;  /* 0x0000001aff187221 */ /* 0x002fe20000000000 */
[----:B------:R-:W-:Y:S01]  /*3790*/  FFMA R18, R71, UR37, -R18 ;  /* 0x0000002547127c23 */ /* 0x000fe20008000812 */
[----:B------:R-:W-:Y:S01]  /*37a0*/  FADD R14, R144, R31 ;  /* 0x0000001f900e7221 */ /* 0x000fe20000000000 */
[----:B------:R-:W-:Y:S01]  /*37b0*/  F2FP.BF16.F32.PACK_AB R138, R15, R138 ;  /* 0x0000008a0f8a723e */ /* 0x000fe200000010ff */
[----:B------:R4:W1:Y:S01]  /*37c0*/  MUFU.EX2 R20, R35 ;  /* 0x0000002300147308 */ /* 0x0008620000000800 */
[----:B------:R-:W-:Y:S01]  /*37d0*/  F2FP.BF16.F32.PACK_AB R136, R13, R136 ;  /* 0x000000880d88723e */ /* 0x000fe200000010ff */
[----:B------:R-:W-:Y:S01]  /*37e0*/  FADD R31, R21, R14 ;  /* 0x0000000e151f7221 */ /* 0x000fe20000000000 */
[----:B------:R-:W-:-:S02]  /*37f0*/  F2FP.BF16.F32.PACK_AB R140, R17, R140 ;  /* 0x0000008c118c723e */ /* 0x000fc400000010ff */
[----:B------:R-:W-:Y:S01]  /*3800*/  F2FP.BF16.F32.PACK_AB R142, R19, R142 ;  /* 0x0000008e138e723e */ /* 0x000fe200000010ff */
[----:B------:R-:W-:Y:S01]  /*3810*/  FADD R14, R146, R31 ;  /* 0x0000001f920e7221 */ /* 0x000fe20000000000 */
[----:B------:R-:W-:Y:S01]  /*3820*/  UISETP.GT.AND UP0, UPT, UR36, URZ, UPT ;  /* 0x0000003f2400728c */ /* 0x000fe2000bf04270 */
[----:B------:R-:W1:Y:S01]  /*3830*/  MUFU.EX2 R37, R37 ;  /* 0x0000002500257308 */ /* 0x000e620000000800 */
[----:B----4-:R-:W-:Y:S01]  /*3840*/  FADD R35, R137, R24 ;  /* 0x0000001889237221 */ /* 0x010fe20000000000 */
[----:B------:R-:W-:Y:S01]  /*3850*/  FADD R31, R23, R14 ;  /* 0x0000000e171f7221 */ /* 0x000fe20000000000 */
[----:B------:R-:W-:Y:S02]  /*3860*/  F2FP.BF16.F32.PACK_AB R144, R21, R144 ;  /* 0x000000901590723e */ /* 0x000fe400000010ff */
[----:B-----5:R-:W-:Y:S01]  /*3870*/  FADD R24, R30, R35 ;  /* 0x000000231e187221 */ /* 0x020fe20000000000 */
[----:B------:R-:W-:Y:S01]  /*3880*/  FADD R14, R148, R31 ;  /* 0x0000001f940e7221 */ /* 0x000fe20000000000 */
[----:B------:R-:W-:Y:S01]  /*3890*/  F2FP.BF16.F32.PACK_AB R146, R23, R146 ;  /* 0x000000921792723e */ /* 0x000fe200000010ff */
[----:B------:R-:W4:Y:S01]  /*38a0*/  MUFU.EX2 R42, R42 ;  /* 0x0000002a002a7308 */ /* 0x000f220000000800 */
[----:B------:R-:W-:Y:S01]  /*38b0*/  FADD R24, R139, R24 ;  /* 0x000000188b187221 */ /* 0x000fe20000000000 */
[C---:B------:R-:W-:Y:S01]  /*38c0*/  FADD R31, R25.reuse, R14 ;  /* 0x0000000e191f7221 */ /* 0x040fe20000000000 */
[----:B------:R-:W-:-:S02]  /*38d0*/  F2FP.BF16.F32.PACK_AB R148, R25, R148 ;  /* 0x000000941994723e */ /* 0x000fc400000010ff */
[----:B---3--:R-:W-:Y:S01]  /*38e0*/  FADD R35, R33, R24 ;  /* 0x0000001821237221 */ /* 0x008fe20000000000 */
[----:B------:R-:W-:Y:S01]  /*38f0*/  FADD R14, R150, R31 ;  /* 0x0000001f960e7221 */ /* 0x000fe20000000000 */
[C---:B------:R-:W-:Y:S01]  /*3900*/  F2FP.BF16.F32.PACK_AB R150, R27.reuse, R150 ;  /* 0x000000961b96723e */ /* 0x040fe200000010ff */
[----:B------:R-:W3:Y:S01]  /*3910*/  MUFU.EX2 R43, R43 ;  /* 0x0000002b002b7308 */ /* 0x000ee20000000800 */
[----:B-1----:R-:W-:Y:S01]  /*3920*/  FADD R24, R20, R35 ;  /* 0x0000002314187221 */ /* 0x002fe20000000000 */
[----:B------:R-:W-:Y:S01]  /*3930*/  FADD R31, R27, R14 ;  /* 0x0000000e1b1f7221 */ /* 0x000fe20000000000 */
[----:B------:R-:W-:Y:S02]  /*3940*/  F2FP.BF16.F32.PACK_AB R160, R73, R72 ;  /* 0x0000004849a0723e */ /* 0x000fe400000010ff */
[----:B------:R-:W-:Y:S01]  /*3950*/  FADD R35, R37, R24 ;  /* 0x0000001825237221 */ /* 0x000fe20000000000 */
[----:B------:R-:W-:Y:S01]  /*3960*/  FADD R14, R152, R31 ;  /* 0x0000001f980e7221 */ /* 0x000fe20000000000 */
[C---:B------:R-:W-:Y:S01]  /*3970*/  F2FP.BF16.F32.PACK_AB R152, R29.reuse, R152 ;  /* 0x000000981d98723e */ /* 0x040fe200000010ff */
[----:B------:R-:W1:Y:S01]  /*3980*/  MUFU.EX2 R46, R46 ;  /* 0x0000002e002e7308 */ /* 0x000e620000000800 */
[----:B------:R-:W-:Y:S01]  /*3990*/  FADD R35, R22, R35 ;  /* 0x0000002316237221 */ /* 0x000fe20000000000 */
[----:B------:R-:W-:Y:S01]  /*39a0*/  FADD R31, R29, R14 ;  /* 0x0000000e1d1f7221 */ /* 0x000fe20000000000 */
[----:B------:R-:W-:-:S02]  /*39b0*/  F2FP.BF16.F32.PACK_AB R137, R137, R26 ;  /* 0x0000001a8989723e */ /* 0x000fc400000010ff */
[----:B----4-:R-:W-:Y:S01]  /*39c0*/  FADD R24, R42, R35 ;  /* 0x000000232a187221 */ /* 0x010fe20000000000 */
[----:B------:R-:W-:Y:S01]  /*39d0*/  FADD R14, R154, R31 ;  /* 0x0000001f9a0e7221 */ /* 0x000fe20000000000 */
[----:B------:R-:W-:Y:S01]  /*39e0*/  F2FP.BF16.F32.PACK_AB R154, R61, R154 ;  /* 0x0000009a3d9a723e */ /* 0x000fe200000010ff */
[----:B------:R-:W4:Y:S01]  /*39f0*/  MUFU.EX2 R47, R47 ;  /* 0x0000002f002f7308 */ /* 0x000f220000000800 */
[----:B---3--:R-:W-:Y:S01]  /*3a00*/  FADD R35, R43, R24 ;  /* 0x000000182b237221 */ /* 0x008fe20000000000 */
[----:B------:R-:W-:Y:S01]  /*3a10*/  FADD R31, R61, R14 ;  /* 0x0000000e3d1f7221 */ /* 0x000fe20000000000 */
[----:B------:R-:W-:Y:S02]  /*3a20*/  F2FP.BF16.F32.PACK_AB R139, R139, R30 ;  /* 0x0000001e8b8b723e */ /* 0x000fe400000010ff */
[----:B------:R-:W-:Y:S01]  /*3a30*/  F2FP.BF16.F32.PACK_AB R141, R20, R33 ;  /* 0x00000021148d723e */ /* 0x000fe200000010ff */
[----:B------:R-:W-:Y:S01]  /*3a40*/  FADD R14, R64, R31 ;  /* 0x0000001f400e7221 */ /* 0x000fe20000000000 */
[----:B------:R-:W-:Y:S01]  /*3a50*/  F2FP.BF16.F32.PACK_AB R143, R22, R37 ;  /* 0x00000025168f723e */ /* 0x000fe200000010ff */
[----:B------:R-:W3:Y:S01]  /*3a60*/  MUFU.EX2 R50, R50 ;  /* 0x0000003200327308 */ /* 0x000ee20000000800 */
[----:B-1----:R-:W-:Y:S01]  /*3a70*/  FADD R24, R46, R35 ;  /* 0x000000232e187221 */ /* 0x002fe20000000000 */
[----:B------:R-:W-:Y:S01]  /*3a80*/  FADD R31, R65, R14 ;  /* 0x0000000e411f7221 */ /* 0x000fe20000000000 */
[----:B------:R-:W-:-:S03]  /*3a90*/  F2FP.BF16.F32.PACK_AB R145, R43, R42 ;  /* 0x0000002a2b91723e */ /* 0x000fc600000010ff */
[----:B------:R-:W-:Y:S02]  /*3aa0*/  FADD R14, R68, R31 ;  /* 0x0000001f440e7221 */ /* 0x000fe40000000000 */
[----:B------:R-:W1:Y:S01]  /*3ab0*/  MUFU.EX2 R51, R51 ;  /* 0x0000003300337308 */ /* 0x000e620000000800 */
[----:B----4-:R-:W-:Y:S01]  /*3ac0*/  FADD R35, R47, R24 ;  /* 0x000000182f237221 */ /* 0x010fe20000000000 */
[----:B------:R-:W-:Y:S01]  /*3ad0*/  FADD R13, R69, R14 ;  /* 0x0000000e450d7221 */ /* 0x000fe20000000000 */
[----:B------:R-:W-:-:S03]  /*3ae0*/  F2FP.BF16.F32.PACK_AB R147, R47, R46 ;  /* 0x0000002e2f93723e */ /* 0x000fc600000010ff */
[----:B------:R-:W-:Y:S02]  /*3af0*/  FADD R14, R72, R13 ;  /* 0x0000000d480e7221 */ /* 0x000fe40000000000 */
[----:B------:R-:W-:Y:S01]  /*3b00*/  MUFU.EX2 R54, R54 ;  /* 0x0000003600367308 */ /* 0x000fe20000000800 */
[----:B---3--:R-:W-:Y:S01]  /*3b10*/  FADD R24, R50, R35 ;  /* 0x0000002332187221 */ /* 0x008fe20000000000 */
[----:B------:R-:W-:-:S06]  /*3b20*/  FADD R13, R73, R14 ;  /* 0x0000000e490d7221 */ /* 0x000fcc0000000000 */
[----:B------:R-:W3:Y:S01]  /*3b30*/  MUFU.EX2 R55, R55 ;  /* 0x0000003700377308 */ /* 0x000ee20000000800 */
[C---:B-1----:R-:W-:Y:S01]  /*3b40*/  FADD R35, R51.reuse, R24 ;  /* 0x0000001833237221 */ /* 0x042fe20000000000 */
[----:B------:R-:W-:-:S06]  /*3b50*/  F2FP.BF16.F32.PACK_AB R149, R51, R50 ;  /* 0x000000323395723e */ /* 0x000fcc00000010ff */
[----:B------:R-:W-:Y:S08]  /*3b60*/  MUFU.EX2 R58, R58 ;  /* 0x0000003a003a7308 */ /* 0x000ff00000000800 */
[----:B------:R-:W1:Y:S01]  /*3b70*/  MUFU.EX2 R59, R59 ;  /* 0x0000003b003b7308 */ /* 0x000e620000000800 */
[----:B---3--:R-:W-:-:S07]  /*3b80*/  F2FP.BF16.F32.PACK_AB R151, R55, R54 ;  /* 0x000000363797723e */ /* 0x008fce00000010ff */
[----:B------:R-:W3:Y:S08]  /*3b90*/  MUFU.EX2 R62, R62 ;  /* 0x0000003e003e7308 */ /* 0x000ef00000000800 */
[----:B------:R4:W-:Y:S01]  /*3ba0*/  MUFU.EX2 R159, R18 ;  /* 0x00000012009f7308 */ /* 0x0009e20000000800 */
[----:B-1----:R-:W-:-:S07]  /*3bb0*/  F2FP.BF16.F32.PACK_AB R153, R59, R58 ;  /* 0x0000003a3b99723e */ /* 0x002fce00000010ff */
[----:B------:R-:W1:Y:S01]  /*3bc0*/  MUFU.EX2 R63, R63 ;  /* 0x0000003f003f7308 */ /* 0x000e620000000800 */
[----:B----4-:R-:W-:-:S04]  /*3bd0*/  FADD R18, R54, R35 ;  /* 0x0000002336127221 */ /* 0x010fc80000000000 */
[----:B------:R-:W-:-:S03]  /*3be0*/  FADD R35, R55, R18 ;  /* 0x0000001237237221 */ /* 0x000fc60000000000 */
[----:B------:R-:W4:Y:S01]  /*3bf0*/  MUFU.EX2 R66, R66 ;  /* 0x0000004200427308 */ /* 0x000f220000000800 */
[----:B------:R-:W-:-:S04]  /*3c00*/  FADD R18, R58, R35 ;  /* 0x000000233a127221 */ /* 0x000fc80000000000 */
[----:B------:R-:W-:-:S03]  /*3c10*/  FADD R15, R59, R18 ;  /* 0x000000123b0f7221 */ /* 0x000fc60000000000 */
[----:B------:R-:W5:Y:S01]  /*3c20*/  MUFU.EX2 R76, R76 ;  /* 0x0000004c004c7308 */ /* 0x000f620000000800 */
[----:B---3--:R-:W-:Y:S01]  /*3c30*/  FADD R18, R62, R15 ;  /* 0x0000000f3e127221 */ /* 0x008fe20000000000 */
[----:B-1----:R-:W-:-:S03]  /*3c40*/  F2FP.BF16.F32.PACK_AB R155, R63, R62 ;  /* 0x0000003e3f9b723e */ /* 0x002fc600000010ff */
[----:B------:R-:W-:-:S03]  /*3c50*/  FADD R15, R63, R18 ;  /* 0x000000123f0f7221 */ /* 0x000fc60000000000 */
[----:B------:R-:W1:Y:S01]  /*3c60*/  MUFU.EX2 R67, R67 ;  /* 0x0000004300437308 */ /* 0x000e620000000800 */
[----:B----4-:R-:W-:-:S07]  /*3c70*/  FADD R18, R66, R15 ;  /* 0x0000000f42127221 */ /* 0x010fce0000000000 */
[----:B------:R-:W3:Y:S01]  /*3c80*/  MUFU.EX2 R77, R77 ;  /* 0x0000004d004d7308 */ /* 0x000ee20000000800 */
[----:B-----5:R-:W-:-:S07]  /*3c90*/  FADD R14, R76, R13 ;  /* 0x0000000d4c0e7221 */ /* 0x020fce0000000000 */
[----:B------:R-:W4:Y:S01]  /*3ca0*/  MUFU.EX2 R70, R70 ;  /* 0x0000004600467308 */ /* 0x000f220000000800 */
[C---:B-1----:R-:W-:Y:S01]  /*3cb0*/  FADD R15, R67.reuse, R18 ;  /* 0x00000012430f7221 */ /* 0x042fe20000000000 */
[----:B------:R-:W-:-:S06]  /*3cc0*/  F2FP.BF16.F32.PACK_AB R157, R67, R66 ;  /* 0x00000042439d723e */ /* 0x000fcc00000010ff */
[----:B------:R-:W1:Y:S01]  /*3cd0*/  MUFU.EX2 R80, R80 ;  /* 0x0000005000507308 */ /* 0x000e620000000800 */
[C---:B---3--:R-:W-:Y:S01]  /*3ce0*/  FADD R13, R77.reuse, R14 ;  /* 0x0000000e4d0d7221 */ /* 0x048fe20000000000 */
[----:B------:R-:W-:-:S06]  /*3cf0*/  F2FP.BF16.F32.PACK_AB R162, R77, R76 ;  /* 0x0000004c4da2723e */ /* 0x000fcc00000010ff */
[----:B------:R-:W3:Y:S01]  /*3d00*/  MUFU.EX2 R81, R81 ;  /* 0x0000005100517308 */ /* 0x000ee20000000800 */
[----:B----4-:R-:W-:-:S04]  /*3d10*/  FADD R18, R70, R15 ;  /* 0x0000000f46127221 */ /* 0x010fc80000000000 */
[C---:B------:R-:W-:Y:S01]  /*3d20*/  FADD R15, R159.reuse, R18 ;  /* 0x000000129f0f7221 */ /* 0x040fe20000000000 */
[----:B------:R-:W-:Y:S02]  /*3d30*/  F2FP.BF16.F32.PACK_AB R159, R159, R70 ;  /* 0x000000469f9f723e */ /* 0x000fe400000010ff */
[----:B------:R-:W4:Y:S01]  /*3d40*/  MUFU.EX2 R74, R74 ;  /* 0x0000004a004a7308 */ /* 0x000f220000000800 */
[----:B-1----:R-:W-:-:S07]  /*3d50*/  FADD R14, R80, R13 ;  /* 0x0000000d500e7221 */ /* 0x002fce0000000000 */
[----:B------:R-:W1:Y:S01]  /*3d60*/  MUFU.EX2 R84, R84 ;  /* 0x0000005400547308 */ /* 0x000e620000000800 */
[C---:B---3--:R-:W-:Y:S01]  /*3d70*/  FADD R13, R81.reuse, R14 ;  /* 0x0000000e510d7221 */ /* 0x048fe20000000000 */
[----:B------:R-:W-:-:S06]  /*3d80*/  F2FP.BF16.F32.PACK_AB R164, R81, R80 ;  /* 0x0000005051a4723e */ /* 0x000fcc00000010ff */
[----:B------:R-:W3:Y:S01]  /*3d90*/  MUFU.EX2 R75, R75 ;  /* 0x0000004b004b7308 */ /* 0x000ee20000000800 */
[----:B----4-:R-:W-:-:S07]  /*3da0*/  FADD R18, R74, R15 ;  /* 0x0000000f4a127221 */ /* 0x010fce0000000000 */
[----:B------:R-:W4:Y:S01]  /*3db0*/  MUFU.EX2 R78, R78 ;  /* 0x0000004e004e7308 */ /* 0x000f220000000800 */
[----:B-1----:R-:W-:Y:S01]  /*3dc0*/  FADD R14, R84, R13 ;  /* 0x0000000d540e7221 */ /* 0x002fe20000000000 */
[----:B------:R-:W-:-:S03]  /*3dd0*/  F2FP.BF16.F32.PACK_AB R166, R39, R84 ;  /* 0x0000005427a6723e */ /* 0x000fc600000010ff */
[----:B------:R-:W-:-:S03]  /*3de0*/  FADD R15, R39, R14 ;  /* 0x0000000e270f7221 */ /* 0x000fc60000000000 */
[----:B------:R-:W1:Y:S01]  /*3df0*/  MUFU.EX2 R79, R79 ;  /* 0x0000004f004f7308 */ /* 0x000e620000000800 */
[C---:B---3--:R-:W-:Y:S01]  /*3e00*/  FADD R13, R75.reuse, R18 ;  /* 0x000000124b0d7221 */ /* 0x048fe20000000000 */
[----:B------:R-:W-:-:S06]  /*3e10*/  F2FP.BF16.F32.PACK_AB R161, R75, R74 ;  /* 0x0000004a4ba1723e */ /* 0x000fcc00000010ff */
[----:B------:R-:W3:Y:S01]  /*3e20*/  MUFU.EX2 R82, R82 ;  /* 0x0000005200527308 */ /* 0x000ee20000000800 */
[----:B----4-:R-:W-:-:S07]  /*3e30*/  FADD R14, R78, R13 ;  /* 0x0000000d4e0e7221 */ /* 0x010fce0000000000 */
[----:B------:R-:W4:Y:S01]  /*3e40*/  MUFU.EX2 R83, R83 ;  /* 0x0000005300537308 */ /* 0x000f220000000800 */
[C---:B-1----:R-:W-:Y:S01]  /*3e50*/  FADD R13, R79.reuse, R14 ;  /* 0x0000000e4f0d7221 */ /* 0x042fe20000000000 */
[----:B------:R-:W-:-:S06]  /*3e60*/  F2FP.BF16.F32.PACK_AB R163, R79, R78 ;  /* 0x0000004e4fa3723e */ /* 0x000fcc00000010ff */
[----:B------:R-:W1:Y:S01]  /*3e70*/  MUFU.EX2 R86, R86 ;  /* 0x0000005600567308 */ /* 0x000e620000000800 */
[----:B---3--:R-:W-:-:S07]  /*3e80*/  FADD R14, R82, R13 ;  /* 0x0000000d520e7221 */ /* 0x008fce0000000000 */
[----:B------:R-:W3:Y:S01]  /*3e90*/  MUFU.EX2 R87, R87 ;  /* 0x0000005700577308 */ /* 0x000ee20000000800 */
[C---:B----4-:R-:W-:Y:S01]  /*3ea0*/  FADD R13, R83.reuse, R14 ;  /* 0x0000000e530d7221 */ /* 0x050fe20000000000 */
[----:B------:R-:W-:-:S03]  /*3eb0*/  F2FP.BF16.F32.PACK_AB R165, R83, R82 ;  /* 0x0000005253a5723e */ /* 0x000fc600000010ff */
[----:B-1----:R-:W-:-:S04]  /*3ec0*/  FADD R14, R86, R13 ;  /* 0x0000000d560e7221 */ /* 0x002fc80000000000 */
[C---:B---3--:R-:W-:Y:S01]  /*3ed0*/  FADD R13, R87.reuse, R14 ;  /* 0x0000000e570d7221 */ /* 0x048fe20000000000 */
[----:B------:R-:W-:Y:S01]  /*3ee0*/  F2FP.BF16.F32.PACK_AB R167, R87, R86 ;  /* 0x0000005657a7723e */ /* 0x000fe200000010ff */
[----:B------:R-:W-:Y:S01]  /*3ef0*/  IMAD.MOV.U32 R14, RZ, RZ, RZ ;  /* 0x000000ffff0e7224 */ /* 0x000fe200078e00ff */
[----:B--2---:R-:W-:Y:S06]  /*3f00*/  @!P0 BRA `(.L_x_15) ;  /* 0x0000002000b08947 */ /* 0x004fec0003800000 */
[----:B------:R-:W-:Y:S01]  /*3f10*/  IMAD.MOV.U32 R17, RZ, RZ, R12 ;  /* 0x000000ffff117224 */ /* 0x000fe200078e000c */
[----:B------:R-:W-:Y:S01]  /*3f20*/  UPLOP3.LUT UP1, UPT, UPT, UPT, UPT, 0x40, 0x0 ;  /* 0x000000000000789c */ /* 0x000fe20003f2e870 */
[----:B------:R-:W-:Y:S01]  /*3f30*/  IMAD.MOV.U32 R18, RZ, RZ, R11 ;  /* 0x000000ffff127224 */ /* 0x000fe200078e000b */
[----:B------:R-:W-:Y:S01]  /*3f40*/  UMOV UR13, UR9 ;  /* 0x00000009000d7c82 */ /* 0x000fe20008000000 */
[----:B------:R-:W-:Y:S01]  /*3f50*/  VIADD R168, R16, -UR44 ;  /* 0x8000002c10a87c36 */ /* 0x000fe20008000000 */
[----:B------:R-:W-:Y:S01]  /*3f60*/  ULDC UR37, c[0x0][0x480] ;  /* 0x0001200000257ab9 */ /* 0x000fe20000000800 */
[----:B------:R-:W-:-:S07]  /*3f70*/  IMAD.MOV.U32 R19, RZ, RZ, RZ ;  /* 0x000000ffff137224 */ /* 0x000fce00078e00ff */
.L_x_20:
[----:B------:R-:W1:Y:S01]  /*3f80*/  S2UR UR16, SR_CgaCtaId ;  /* 0x00000000001079c3 */ /* 0x000e620000008800 */
[----:B------:R-:W-:Y:S01]  /*3f90*/  UMOV UR8, 0x400 ;  /* 0x0000040000087882 */ /* 0x000fe20000000000 */
[----:B------:R-:W-:-:S05]  /*3fa0*/  LOP3.LUT R14, R19, 0x1, RZ, 0x3c, !PT ;  /* 0x00000001130e7812 */ /* 0x000fca00078e3cff */
[----:B------:R-:W-:Y:S01]  /*3fb0*/  IMAD.U32 R11, R14, -0x80000000, RZ ;  /* 0x800000000e0b7824 */ /* 0x000fe200078e00ff */
[----:B-1----:R-:W-:-:S09]  /*3fc0*/  ULEA UR8, UR16, UR8, 0x18 ;  /* 0x0000000810087291 */ /* 0x002fd2000f8ec03f */
[----:B------:R-:W1:Y:S02]  /*3fd0*/  SYNCS.PHASECHK.TRANS64.TRYWAIT P0, [UR8+0x10], R11 ;  /* 0x0000100bff0075a7 */ /* 0x000e640008000148 */
[----:B-1----:R-:W-:Y:S05]  /*3fe0*/  @P0 BRA `(.L_x_16) ;  /* 0x00000000000c0947 */ /* 0x002fea0003800000 */
[----:B------:R-:W-:-:S04]  /*3ff0*/  IMAD.U32 R20, R14, -0x80000000, RZ ;  /* 0x800000000e147824 */ /* 0x000fc800078e00ff */
[----:B------:R-:W1:Y:S02]  /*4000*/  SYNCS.PHASECHK.TRANS64.TRYWAIT P0, [UR8+0x10], R20 ;  /* 0x00001014ff0075a7 */ /* 0x000e640008000148 */
[----:B-1----:R-:W-:Y:S05]  /*4010*/  @!P0 BRA `(.L_x_17) ;  /* 0x0000005400888947 */ /* 0x002fea0003800000 */
.L_x_16:
[----:B------:R2:W-:Y:S01]  /*4020*/  BAR.SYNC.DEFER_BLOCKING R8, 0x100 ;  /* 0x000400080000751d */ /* 0x0005e20000010000 */
[----:B------:R-:W-:Y:S01]  /*4030*/  UIADD3 UR32, UR4, 0x2, URZ ;  /* 0x0000000204207890 */ /* 0x000fe2000fffe03f */
[----:B------:R-:W-:Y:S01]  /*4040*/  IMAD.U32 R20, R19, -0x80000000, RZ ;  /* 0x8000000013147824 */ /* 0x000fe200078e00ff */
[----:B------:R-:W-:Y:S02]  /*4050*/  UIADD3 UR16, UR4, 0x200, URZ ;  /* 0x0000020004107890 */ /* 0x000fe4000fffe03f */
[----:B------:R-:W-:Y:S01]  /*4060*/  UIADD3 UR18, UR6, 0x200, URZ ;  /* 0x0000020006127890 */ /* 0x000fe2000fffe03f */
[----:B------:R-:W-:Y:S01]  /*4070*/  UMOV UR33, 0x80000020 ;  /* 0x8000002000217882 */ /* 0x000fe20000000000 */
[----:B------:R-:W-:Y:S01]  /*4080*/  UMOV UR17, 0x80000020 ;  /* 0x8000002000117882 */ /* 0x000fe20000000000 */
[----:B------:R-:W-:Y:S01]  /*4090*/  UMOV UR19, 0x80000020 ;  /* 0x8000002000137882 */ /* 0x000fe20000000000 */
[----:B------:R-:W-:Y:S01]  /*40a0*/  UIADD3 UR13, UR13, -0x1, URZ ;  /* 0xffffffff0d0d7890 */ /* 0x000fe2000fffe03f */
[----:B------:R-:W-:-:S06]  /*40b0*/  WARPGROUP.ARRIVE ;  /* 0x00000000000079c5 */ /* 0x000fcc0000000000 */
[----:B------:R-:W-:-:S12]  /*40c0*/  HGMMA.64x128x16.F32.BF16 R24, gdesc[UR4], RZ, !UPT ;  /* 0x01e00000041879f0 */ /* 0x000fd8000c7018ff */
[----:B------:R-:W-:-:S12]  /*40d0*/  HGMMA.64x128x16.F32.BF16 R24, gdesc[UR32], R24 ;  /* 0x01e00000201879f0 */ /* 0x000fd80008701818 */
[----:B------:R-:W-:Y:S01]  /*40e0*/  HGMMA.64x128x16.F32.BF16 R24, gdesc[UR16], R24 ;  /* 0x01e00000101879f0 */ /* 0x000fe20008701818 */
[----:B------:R-:W-:Y:S02]  /*40f0*/  UIADD3 UR16, UR4, 0x202, URZ ;  /* 0x0000020204107890 */ /* 0x000fe4000fffe03f */
[----:B------:R-:W-:Y:S01]  /*4100*/  UIADD3 UR18, UR6, 0x202, URZ ;  /* 0x0000020206127890 */ /* 0x000fe2000fffe03f */
[----:B------:R-:W-:Y:S01]  /*4110*/  UMOV UR17, 0x80000020 ;  /* 0x8000002000117882 */ /* 0x000fe20000000000 */
[----:B------:R-:W-:-:S07]  /*4120*/  UMOV UR19, 0x80000020 ;  /* 0x8000002000137882 */ /* 0x000fce0000000000 */
        /* <DEDUP_REMOVED lines=10> */
[----:B------:R-:W-:Y:S01]  /*41d0*/  HGMMA.64x128x16.F32.BF16 R24, gdesc[UR16], R24, gsb0 ;  /* 0x01e00000101879f0 */ /* 0x000fe20008001818 */
[----:B------:R-:W3:Y:S02]  /*41e0*/  SYNCS.PHASECHK.TRANS64.TRYWAIT P0, [UR8+0x20], R20 ;  /* 0x00002014ff0075a7 */ /* 0x000ee40008000148 */
[----:B--23--:R-:W-:Y:S05]  /*41f0*/  @P0 BRA `(.L_x_18) ;  /* 0x0000000000080947 */ /* 0x00cfea0003800000 */
[----:B------:R-:W2:Y:S02]  /*4200*/  SYNCS.PHASECHK.TRANS64.TRYWAIT P0, [UR8+0x20], R20 ;  /* 0x00002014ff0075a7 */ /* 0x000ea40008000148 */
[----:B--2---:R-:W-:Y:S05]  /*4210*/  @!P0 BRA `(.L_x_19) ;  /* 0x0000005400248947 */ /* 0x004fea0003800000 */
.L_x_18:
[----:B------:R-:W-:Y:S01]  /*4220*/  WARPGROUP.ARRIVE ;  /* 0x00000000000079c5 */ /* 0x000fe20000000000 */
[----:B------:R-:W-:Y:S01]  /*4230*/  UIADD3 UR16, UR14, 0x40, URZ ;  /* 0x000000400e107890 */ /* 0x000fe2000fffe03f */
[----:B-1----:R-:W-:Y:S01]  /*4240*/  VIMNMX R11, RZ, UR13, !PT ;  /* 0x0000000dff0b7c48 */ /* 0x002fe2000ffe0100 */
[----:B------:R-:W-:Y:S01]  /*4250*/  UMOV UR19, 0x80000020 ;  /* 0x8000002000137882 */ /* 0x000fe20000000000 */
[----:B------:R-:W-:Y:S02]  /*4260*/  IMAD.MOV.U32 R21, RZ, RZ, -0x1 ;  /* 0xffffffffff157424 */ /* 0x000fe400078e00ff */
[----:B------:R-:W-:Y:S01]  /*4270*/  HGMMA.64x96x16.F32.BF16 R88, R136, gdesc[UR12].tnspB, R88, UP1 ;  /* 0x4160000c88587df0 */ /* 0x000fe2000b701858 */
[----:B------:R-:W-:Y:S01]  /*4280*/  IMAD R11, R11, -0x80, R4 ;  /* 0xffffff800b0b7824 */ /* 0x000fe200078e0204 */
[----:B------:R-:W-:Y:S01]  /*4290*/  UMOV UR18, UR16 ;  /* 0x0000001000127c82 */ /* 0x000fe20008000000 */
[----:B------:R-:W-:Y:S01]  /*42a0*/  UIADD3 UR16, UR14, 0x80, URZ ;  /* 0x000000800e107890 */ /* 0x000fe2000fffe03f */
[----:B------:R-:W-:Y:S01]  /*42b0*/  VIADD R168, R168, 0x1 ;  /* 0x00000001a8a87836 */ /* 0x000fe20000000000 */
[----:B------:R-:W-:Y:S01]  /*42c0*/  UPLOP3.LUT UP1, UPT, UPT, UPT, UPT, 0x80, 0x0 ;  /* 0x000000000000789c */ /* 0x000fe20003f2f070 */
[----:B------:R-:W-:-:S04]  /*42d0*/  SHF.R.S32.HI R12, RZ, 0x1f, R11 ;  /* 0x0000001fff0c7819 */ /* 0x000fc8000001140b */
[----:B------:R-:W-:-:S04]  /*42e0*/  LEA.HI R12, R12, R11, RZ, 0x3 ;  /* 0x0000000b0c0c7211 */ /* 0x000fc800078f18ff */
[----:B------:R-:W-:Y:S02]  /*42f0*/  SHF.R.S32.HI R19, RZ, 0x3, R12 ;  /* 0x00000003ff137819 */ /* 0x000fe4000001140c */
[----:B------:R-:W-:-:S03]  /*4300*/  LOP3.LUT R12, R12, 0xfffffff8, RZ, 0xc0, !PT ;  /* 0xfffffff80c0c7812 */ /* 0x000fc600078ec0ff */
[----:B------:R-:W-:Y:S01]  /*4310*/  IMAD.U32 R19, R19, -0x2, RZ ;  /* 0xfffffffe13137824 */ /* 0x000fe200078e00ff */
[----:B------:R-:W-:-:S04]  /*4320*/  VIADDMNMX R12, R11, -R12, 0x2, PT ;  /* 0x000000020b0c7446 */ /* 0x000fc8000380090c */
[----:B------:R-:W-:-:S05]  /*4330*/  VIADDMNMX R12, R19, -R12, 0xffffffe0, !PT ;  /* 0xffffffe0130c7446 */ /* 0x000fca000780090c */
[----:B------:R-:W-:-:S05]  /*4340*/  VIADD R12, R12, 0x20 ;  /* 0x000000200c0c7836 */ /* 0x000fca0000000000 */
[----:B------:R-:W-:-:S04]  /*4350*/  SHF.R.U32.HI R22, RZ, R12, R21 ;  /* 0x0000000cff167219 */ /* 0x000fc80000011615 */
[C---:B------:R-:W-:Y:S02]  /*4360*/  R2P PR, R22.reuse, 0x7e ;  /* 0x0000007e16007804 */ /* 0x040fe40000000000 */
[----:B------:R-:W-:Y:S01]  /*4370*/  LOP3.LUT R12, R22, 0x1, RZ, 0xc0, !PT ;  /* 0x00000001160c7812 */ /* 0x000fe200078ec0ff */
[----:B------:R-:W-:Y:S01]  /*4380*/  HGMMA.64x96x16.F32.BF16 R88, R140, gdesc[UR16].tnspB, R88 ;  /* 0x416000108c587df0 */ /* 0x000fe20008701858 */
[----:B------:R-:W-:Y:S01]  /*4390*/  UMOV UR18, UR16 ;  /* 0x0000001000127c82 */ /* 0x000fe20008000000 */
[----:B------:R-:W-:Y:S01]  /*43a0*/  UMOV UR19, 0x80000020 ;  /* 0x8000002000137882 */ /* 0x000fe20000000000 */
[----:B------:R-:W-:-:S09]  /*43b0*/  UIADD3 UR16, UR14, 0xc0, URZ ;  /* 0x000000c00e107890 */ /* 0x000fd2000fffe03f */
        /* <DEDUP_REMOVED lines=18> */
[----:B------:R-:W-:-:S06]  /*44e0*/  UMOV UR19, 0x80000020 ;  /* 0x8000002000137882 */ /* 0x000fcc0000000000 */
[----:B------:R-:W-:Y:S01]  /*44f0*/  HGMMA.64x96x16.F32.BF16 R88, R164, gdesc[UR16].tnspB, R88, gsb0 ;  /* 0x41600010a4587df0 */ /* 0x000fe20008001858 */
[----:B------:R1:W-:Y:S06]  /*4500*/  BAR.ARV R7, 0x100 ;  /* 0x000400070000751d */ /* 0x0003ec0000002000 */
[----:B------:R-:W-:Y:S02]  /*4510*/  WARPGROUP.DEPBAR.LE gsb0, 0x1 ;  /* 0x00008000000079c5 */ /* 0x000fe40000010100 */
[----:B------:R-:W-:Y:S02]  /*4520*/  FSEL R20, R25, -INF , P1 ;  /* 0xff80000019147808 */ /* 0x000fe40000800000 */
[----:B------:R-:W-:-:S02]  /*4530*/  FSEL R19, R28, -INF , P2 ;  /* 0xff8000001c137808 */ /* 0x000fc40001000000 */
[----:B------:R-:W-:Y:S02]  /*4540*/  FSEL R29, R29, -INF , P3 ;  /* 0xff8000001d1d7808 */ /* 0x000fe40001800000 */
[----:B------:R-:W-:Y:S02]  /*4550*/  FSEL R32, R32, -INF , P4 ;  /* 0xff80000020207808 */ /* 0x000fe40002000000 */
        /* <DEDUP_REMOVED lines=24> */
[----:B------:R-:W-:Y:S02]  /*46e0*/  FMNMX R25, R60, R25, !PT ;  /* 0x000000193c197209 */ /* 0x000fe40007800000 */
[----:B------:R-:W-:Y:S02]  /*46f0*/  FSEL R24, R24, -INF , !P0 ;  /* 0xff80000018187808 */ /* 0x000fe40004000000 */
[----:B------:R-:W-:Y:S02]  /*4700*/  LOP3.LUT P0, RZ, R22, 0x80, RZ, 0xc0, !PT ;  /* 0x0000008016ff7812 */ /* 0x000fe4000780c0ff */
[----:B------:R-:W-:-:S02]  /*4710*/  FMNMX R23, R24, R32, !PT ;  /* 0x0000002018177209 */ /* 0x000fc40007800000 */
[----:B------:R-:W-:Y:S02]  /*4720*/  FSEL R12, R37, -INF , P0 ;  /* 0xff800000250c7808 */ /* 0x000fe40000000000 */
[C---:B------:R-:W-:Y:S02]  /*4730*/  LOP3.LUT P0, RZ, R22.reuse, 0x8000, RZ, 0xc0, !PT ;  /* 0x0000800016ff7812 */ /* 0x040fe4000780c0ff */
[----:B------:R-:W-:Y:S02]  /*4740*/  FMNMX R28, R29, R12, !PT ;  /* 0x0000000c1d1c7209 */ /* 0x000fe40007800000 */
[----:B------:R-:W-:Y:S02]  /*4750*/  FSEL R53, R53, -INF , P0 ;  /* 0xff80000035357808 */ /* 0x000fe40000000000 */
[----:B------:R-:W-:Y:S02]  /*4760*/  LOP3.LUT P0, RZ, R22, 0x800000, RZ, 0xc0, !PT ;  /* 0x0080000016ff7812 */ /* 0x000fe4000780c0ff */
        /* <DEDUP_REMOVED lines=12> */
[----:B------:R-:W-:-:S02]  /*4830*/  FSEL R73, R73, -INF , P1 ;  /* 0xff80000049497808 */ /* 0x000fc40000800000 */
[----:B------:R-:W-:Y:S02]  /*4840*/  FSEL R76, R76, -INF , P2 ;  /* 0xff8000004c4c7808 */ /* 0x000fe40001000000 */
[----:B------:R-:W-:Y:S02]  /*4850*/  FSEL R77, R77, -INF , P3 ;  /* 0xff8000004d4d7808 */ /* 0x000fe40001800000 */
[----:B------:R-:W-:Y:S02]  /*4860*/  FMNMX R23, R64, R23, !PT ;  /* 0x0000001740177209 */ /* 0x000fe40007800000 */
[----:B------:R-:W-:Y:S02]  /*4870*/  FMNMX R22, R65, R22, !PT ;  /* 0x0000001641167209 */ /* 0x000fe40007800000 */
[----:B------:R-:W-:Y:S02]  /*4880*/  FMNMX R25, R68, R25, !PT ;  /* 0x0000001944197209 */ /* 0x000fe40007800000 */
[----:B------:R-:W-:-:S02]  /*4890*/  FMNMX R28, R69, R28, !PT ;  /* 0x0000001c451c7209 */ /* 0x000fc40007800000 */
[----:B------:R-:W-:Y:S02]  /*48a0*/  FSEL R85, R85, -INF , !P0 ;  /* 0xff80000055557808 */ /* 0x000fe40004000000 */
[----:B------:R-:W-:Y:S02]  /*48b0*/  FSEL R80, R80, -INF , P4 ;  /* 0xff80000050507808 */ /* 0x000fe40002000000 */
[----:B------:R-:W-:Y:S02]  /*48c0*/  FSEL R81, R81, -INF , P5 ;  /* 0xff80000051517808 */ /* 0x000fe40002800000 */
[----:B------:R-:W-:Y:S02]  /*48d0*/  FSEL R84, R84, -INF , P6 ;  /* 0xff80000054547808 */ /* 0x000fe40003000000 */
        /* <DEDUP_REMOVED lines=9> */
[----:B------:R-:W-:-:S04]  /*4970*/  FMNMX R25, R25, R28, !PT ;  /* 0x0000001c19197209 */ /* 0x000fc80007800000 */
[----:B------:R-:W-:Y:S01]  /*4980*/  FMNMX R25, R22, R25, !PT ;  /* 0x0000001916197209 */ /* 0x000fe20007800000 */
[----:B------:R-:W-:-:S03]  /*4990*/  VIADD R22, R11, 0x8 ;  /* 0x000000080b167836 */ /* 0x000fc60000000000 */
[----:B------:R-:W-:Y:S02]  /*49a0*/  FMNMX R28, R25, R18, !PT ;  /* 0x00000012191c7209 */ /* 0x000fe40007800000 */
[----:B------:R-:W-:-:S03]  /*49b0*/  SHF.R.S32.HI R11, RZ, 0x1f, R22 ;  /* 0x0000001fff0b7819 */ /* 0x000fc60000011416 */
[----:B------:R-:W2:Y:S02]  /*49c0*/  SHFL.BFLY PT, R23, R28, 0x2, 0x1f ;  /* 0x0c401f001c177f89 */ /* 0x000ea400000e0000 */
[----:B--2---:R-:W-:Y:S02]  /*49d0*/  FMNMX R37, R28, R23, !PT ;  /* 0x000000171c257209 */ /* 0x004fe40007800000 */
[----:B------:R-:W-:-:S03]  /*49e0*/  LEA.HI R23, R11, R22, RZ, 0x3 ;  /* 0x000000160b177211 */ /* 0x000fc600078f18ff */
[----:B------:R-:W2:Y:S01]  /*49f0*/  SHFL.BFLY PT, R170, R37, 0x1, 0x1f ;  /* 0x0c201f0025aa7f89 */ /* 0x000ea200000e0000 */
[----:B------:R-:W-:Y:S02]  /*4a00*/  LOP3.LUT R25, R23, 0xfffffff8, RZ, 0xc0, !PT ;  /* 0xfffffff817197812 */ /* 0x000fe400078ec0ff */
[----:B------:R-:W-:Y:S02]  /*4a10*/  SHF.R.S32.HI R23, RZ, 0x3, R23 ;  /* 0x00000003ff177819 */ /* 0x000fe40000011417 */
[----:B------:R-:W-:-:S03]  /*4a20*/  VIADDMNMX R22, R22, -R25, 0x2, PT ;  /* 0x0000000216167446 */ /* 0x000fc60003800919 */
[----:B------:R-:W-:-:S05]  /*4a30*/  IMAD.U32 R23, R23, -0x2, RZ ;  /* 0xfffffffe17177824 */ /* 0x000fca00078e00ff */
[----:B------:R-:W-:-:S05]  /*4a40*/  VIADDMNMX R22, R23, -R22, 0xffffffe0, !PT ;  /* 0xffffffe017167446 */ /* 0x000fca0007800916 */
[----:B------:R-:W-:-:S05]  /*4a50*/  VIADD R22, R22, 0x20 ;  /* 0x0000002016167836 */ /* 0x000fca0000000000 */
[----:B------:R-:W-:Y:S02]  /*4a60*/  SHF.R.U32.HI R22, RZ, R22, R21 ;  /* 0x00000016ff167219 */ /* 0x000fe40000011615 */
[----:B--2---:R-:W-:-:S04]  /*4a70*/  FMNMX R11, R37, R170, !PT ;  /* 0x000000aa250b7209 */ /* 0x004fc80007800000 */
[----:B------:R-:W-:-:S04]  /*4a80*/  FSETP.NEU.AND P0, PT, R11, -INF , PT ;  /* 0xff8000000b00780b */ /* 0x000fc80003f0d000 */
[----:B------:R-:W-:Y:S02]  /*4a90*/  FSEL R169, R11, RZ, P0 ;  /* 0x000000ff0ba97208 */ /* 0x000fe40000000000 */
[----:B------:R-:W-:-:S03]  /*4aa0*/  R2P PR, R22, 0x7e ;  /* 0x0000007e16007804 */ /* 0x000fc60000000000 */
[C---:B------:R-:W-:Y:S01]  /*4ab0*/  FADD R18, -R169.reuse, R18 ;  /* 0x00000012a9127221 */ /* 0x040fe20000000100 */
[----:B------:R-:W-:Y:S01]  /*4ac0*/  FMUL R169, R169, UR37 ;  /* 0x00000025a9a97c20 */ /* 0x000fe20008400000 */
[----:B------:R-:W-:Y:S02]  /*4ad0*/  FSEL R27, R27, -INF , P1 ;  /* 0xff8000001b1b7808 */ /* 0x000fe40000800000 */
[----:B------:R-:W-:Y:S01]  /*4ae0*/  FMUL R28, R18, UR37 ;  /* 0x00000025121c7c20 */ /* 0x000fe20008400000 */
        /* <DEDUP_REMOVED lines=10> */
[----:B------:R-:W-:Y:S01]  /*4b90*/  R2P PR, R22.B1, 0x7f ;  /* 0x0000007f16007804 */ /* 0x000fe20000001000 */
[----:B------:R2:W-:Y:S01]  /*4ba0*/  MUFU.EX2 R28, R19 ;  /* 0x00000013001c7308 */ /* 0x0005e20000000800 */
[--C-:B------:R-:W-:Y:S01]  /*4bb0*/  FFMA R29, R29, UR37, -R169.reuse ;  /* 0x000000251d1d7c23 */ /* 0x100fe200080008a9 */
[--C-:B------:R-:W-:Y:S01]  /*4bc0*/  FFMA R32, R32, UR37, -R169.reuse ;  /* 0x0000002520207c23 */ /* 0x100fe200080008a9 */
        /* <DEDUP_REMOVED lines=14> */
[----:B------:R3:W-:Y:S01]  /*4cb0*/  MUFU.EX2 R37, R12 ;  /* 0x0000000c00257308 */ /* 0x0007e20000000800 */
[----:B------:R-:W-:Y:S01]  /*4cc0*/  R2P PR, R22.B2, 0x7f ;  /* 0x0000007f16007804 */ /* 0x000fe20000002000 */
[--C-:B------:R-:W-:Y:S01]  /*4cd0*/  FFMA R48, R48, UR37, -R169.reuse ;  /* 0x0000002530307c23 */ /* 0x100fe200080008a9 */
[----:B--2---:R-:W-:Y:S01]  /*4ce0*/  LOP3.LUT R19, R22, 0x1, RZ, 0xc0, !PT ;  /* 0x0000000116137812 */ /* 0x004fe200078ec0ff */
[--C-:B------:R-:W-:Y:S01]  /*4cf0*/  FFMA R49, R49, UR37, -R169.reuse ;  /* 0x0000002531317c23 */ /* 0x100fe200080008a9 */
[--C-:B------:R-:W-:Y:S01]  /*4d00*/  FFMA R52, R52, UR37, -R169.reuse ;  /* 0x0000002534347c23 */ /* 0x100fe200080008a9 */
[----:B------:R-:W-:Y:S01]  /*4d10*/  FSEL R58, R58, -INF , P0 ;  /* 0xff8000003a3a7808 */ /* 0x000fe20000000000 */
[--C-:B------:R-:W-:Y:S01]  /*4d20*/  FFMA R53, R53, UR37, -R169.reuse ;  /* 0x0000002535357c23 */ /* 0x100fe200080008a9 */
[----:B------:R-:W-:Y:S01]  /*4d30*/  FSEL R59, R59, -INF , P1 ;  /* 0xff8000003b3b7808 */ /* 0x000fe20000800000 */
[----:B------:R-:W2:Y:S01]  /*4d40*/  MUFU.EX2 R24, R24 ;  /* 0x0000001800187308 */ /* 0x000ea20000000800 */
[----:B------:R-:W-:Y:S01]  /*4d50*/  FSEL R62, R62, -INF , P2 ;  /* 0xff8000003e3e7808 */ /* 0x000fe20001000000 */
[--C-:B------:R-:W-:Y:S01]  /*4d60*/  FFMA R56, R56, UR37, -R169.reuse ;  /* 0x0000002538387c23 */ /* 0x100fe200080008a9 */
[----:B------:R-:W-:Y:S01]  /*4d70*/  FSEL R63, R63, -INF , P3 ;  /* 0xff8000003f3f7808 */ /* 0x000fe20001800000 */
[--C-:B------:R-:W-:Y:S01]  /*4d80*/  FFMA R57, R57, UR37, -R169.reuse ;  /* 0x0000002539397c23 */ /* 0x100fe200080008a9 */
[----:B------:R-:W-:Y:S01]  /*4d90*/  FSEL R66, R66, -INF , P4 ;  /* 0xff80000042427808 */ /* 0x000fe20002000000 */
[--C-:B------:R-:W-:Y:S01]  /*4da0*/  FFMA R60, R60, UR37, -R169.reuse ;  /* 0x000000253c3c7c23 */ /* 0x100fe200080008a9 */
[----:B------:R-:W-:Y:S01]  /*4db0*/  FSEL R67, R67, -INF , P5 ;  /* 0xff80000043437808 */ /* 0x000fe20002800000 */
[----:B------:R-:W4:Y:S01]  /*4dc0*/  MUFU.EX2 R29, R29 ;  /* 0x0000001d001d7308 */ /* 0x000f220000000800 */
[----:B------:R-:W-:Y:S01]  /*4dd0*/  FSEL R70, R70, -INF , P6 ;  /* 0xff80000046467808 */ /* 0x000fe20003000000 */
[--C-:B------:R-:W-:Y:S01]  /*4de0*/  FFMA R61, R61, UR37, -R169.reuse ;  /* 0x000000253d3d7c23 */ /* 0x100fe200080008a9 */
[----:B------:R-:W-:Y:S01]  /*4df0*/  R2P PR, R22.B3, 0x7f ;  /* 0x0000007f16007804 */ /* 0x000fe20000003000 */
[--C-:B------:R-:W-:Y:S01]  /*4e00*/  FFMA R64, R64, UR37, -R169.reuse ;  /* 0x0000002540407c23 */ /* 0x100fe200080008a9 */
[----:B---3--:R-:W-:Y:S01]  /*4e10*/  FMNMX R12, R27, R18, !PT ;  /* 0x000000121b0c7209 */ /* 0x008fe20007800000 */
[--C-:B------:R-:W-:Y:S01]  /*4e20*/  FFMA R65, R65, UR37, -R169.reuse ;  /* 0x0000002541417c23 */ /* 0x100fe200080008a9 */
[--C-:B------:R-:W-:Y:S01]  /*4e30*/  FFMA R68, R68, UR37, -R169.reuse ;  /* 0x0000002544447c23 */ /* 0x100fe200080008a9 */
[----:B------:R-:W-:Y:S01]  /*4e40*/  FSEL R74, R74, -INF , P0 ;  /* 0xff8000004a4a7808 */ /* 0x000fe20000000000 */
[----:B------:R-:W3:Y:S01]  /*4e50*/  MUFU.EX2 R32, R32 ;  /* 0x0000002000207308 */ /* 0x000ee20000000800 */
[----:B------:R-:W-:Y:S01]  /*4e60*/  ISETP.NE.U32.AND P0, PT, R19, 0x1, PT ;  /* 0x000000011300780c */ /* 0x000fe20003f05070 */
[--C-:B------:R-:W-:Y:S01]  /*4e70*/  FFMA R69, R69, UR37, -R169.reuse ;  /* 0x0000002545457c23 */ /* 0x100fe200080008a9 */
[----:B------:R-:W-:Y:S01]  /*4e80*/  FMNMX R12, R43, R12, !PT ;  /* 0x0000000c2b0c7209 */ /* 0x000fe20007800000 */
[--C-:B------:R-:W-:Y:S01]  /*4e90*/  FFMA R72, R72, UR37, -R169.reuse ;  /* 0x0000002548487c23 */ /* 0x100fe200080008a9 */
[----:B------:R-:W-:Y:S01]  /*4ea0*/  FSEL R19, R26, -INF , !P0 ;  /* 0xff8000001a137808 */ /* 0x000fe20004000000 */
[--C-:B------:R-:W-:Y:S01]  /*4eb0*/  FFMA R73, R73, UR37, -R169.reuse ;  /* 0x0000002549497c23 */ /* 0x100fe200080008a9 */
[----:B------:R-:W-:Y:S01]  /*4ec0*/  LOP3.LUT P0, RZ, R22, 0x80, RZ, 0xc0, !PT ;  /* 0x0000008016ff7812 */ /* 0x000fe2000780c0ff */
[----:B------:R-:W5:Y:S01]  /*4ed0*/  MUFU.EX2 R33, R33 ;  /* 0x0000002100217308 */ /* 0x000f620000000800 */
[----:B------:R-:W-:Y:S01]  /*4ee0*/  FMNMX R35, R19, R34, !PT ;  /* 0x0000002213237209 */ /* 0x000fe20007800000 */
[--C-:B------:R-:W-:Y:S01]  /*4ef0*/  FFMA R76, R76, UR37, -R169.reuse ;  /* 0x000000254c4c7c23 */ /* 0x100fe200080008a9 */
[----:B------:R-:W-:Y:S01]  /*4f00*/  FSEL R20, R39, -INF , P0 ;  /* 0xff80000027147808 */ /* 0x000fe20000000000 */
[--C-:B------:R-:W-:Y:S01]  /*4f10*/  FFMA R77, R77, UR37, -R169.reuse ;  /* 0x000000254d4d7c23 */ /* 0x100fe200080008a9 */
[----:B------:R-:W-:Y:S01]  /*4f20*/  LOP3.LUT P0, RZ, R22, 0x8000, RZ, 0xc0, !PT ;  /* 0x0000800016ff7812 */ /* 0x000fe2000780c0ff */
[--C-:B------:R-:W-:Y:S01]  /*4f30*/  FFMA R80, R80, UR37, -R169.reuse ;  /* 0x0000002550507c23 */ /* 0x100fe200080008a9 */
[----:B------:R-:W-:Y:S01]  /*4f40*/  FMNMX R39, R23, R38, !PT ;  /* 0x0000002617277209 */ /* 0x000fe20007800000 */
[----:B------:R-:W1:Y:S01]  /*4f50*/  MUFU.EX2 R36, R36 ;  /* 0x0000002400247308 */ /* 0x000e620000000800 */
[----:B------:R-:W-:Y:S01]  /*4f60*/  FSEL R55, R55, -INF , P0 ;  /* 0xff80000037377808 */ /* 0x000fe20000000000 */
[--C-:B------:R-:W-:Y:S01]  /*4f70*/  FFMA R81, R81, UR37, -R169.reuse ;  /* 0x0000002551517c23 */ /* 0x100fe200080008a9 */
[----:B------:R-:W-:Y:S01]  /*4f80*/  LOP3.LUT P0, RZ, R22, 0x800000, RZ, 0xc0, !PT ;  /* 0x0080000016ff7812 */ /* 0x000fe2000780c0ff */
[--C-:B------:R-:W-:Y:S01]  /*4f90*/  FFMA R84, R84, UR37, -R169.reuse ;  /* 0x0000002554547c23 */ /* 0x100fe200080008a9 */
[----:B------:R-:W-:Y:S01]  /*4fa0*/  FMNMX R35, R42, R35, !PT ;  /* 0x000000232a237209 */ /* 0x000fe20007800000 */
[----:B------:R-:W-:Y:S01]  /*4fb0*/  FFMA R85, R85, UR37, -R169 ;  /* 0x0000002555557c23 */ /* 0x000fe200080008a9 */
[----:B------:R-:W-:Y:S01]  /*4fc0*/  FSEL R71, R71, -INF , P0 ;  /* 0xff80000047477808 */ /* 0x000fe20000000000 */
[----:B------:R-:W1:Y:S01]  /*4fd0*/  MUFU.EX2 R40, R40 ;  /* 0x0000002800287308 */ /* 0x000e620000000800 */
[----:B------:R-:W-:-:S02]  /*4fe0*/  ISETP.GT.AND P0, PT, R22, -0x1, PT ;  /* 0xffffffff1600780c */ /* 0x000fc40003f04270 */
[----:B------:R-:W-:Y:S02]  /*4ff0*/  FMNMX R22, R31, R20, !PT ;  /* 0x000000141f167209 */ /* 0x000fe40007800000 */
[----:B------:R-:W-:Y:S02]  /*5000*/  FMNMX R39, R46, R39, !PT ;  /* 0x000000272e277209 */ /* 0x000fe40007800000 */
[----:B------:R-:W-:Y:S01]  /*5010*/  FMNMX R22, R47, R22, !PT ;  /* 0x000000162f167209 */ /* 0x000fe20007800000 */
[----:B------:R-:W1:Y:S01]  /*5020*/  MUFU.EX2 R41, R41 ;  /* 0x0000002900297308 */ /* 0x000e620000000800 */
[----:B------:R-:W-:Y:S02]  /*5030*/  FMNMX R35, R50, R35, !PT ;  /* 0x0000002332237209 */ /* 0x000fe40007800000 */
[----:B------:R-:W-:Y:S02]  /*5040*/  FMNMX R12, R51, R12, !PT ;  /* 0x0000000c330c7209 */ /* 0x000fe40007800000 */
[----:B------:R-:W-:-:S02]  /*5050*/  FMNMX R39, R54, R39, !PT ;  /* 0x0000002736277209 */ /* 0x000fc40007800000 */
[----:B------:R-:W-:Y:S01]  /*5060*/  FMNMX R22, R55, R22, !PT ;  /* 0x0000001637167209 */ /* 0x000fe20007800000 */
[----:B------:R-:W1:Y:S01]  /*5070*/  MUFU.EX2 R44, R44 ;  /* 0x0000002c002c7308 */ /* 0x000e620000000800 */
[----:B------:R-:W-:Y:S02]  /*5080*/  FMNMX R35, R58, R35, !PT ;  /* 0x000000233a237209 */ /* 0x000fe40007800000 */
[----:B------:R-:W-:Y:S02]  /*5090*/  FMNMX R12, R59, R12, !PT ;  /* 0x0000000c3b0c7209 */ /* 0x000fe40007800000 */
[----:B------:R-:W-:Y:S02]  /*50a0*/  FMNMX R39, R62, R39, !PT ;  /* 0x000000273e277209 */ /* 0x000fe40007800000 */
[----:B------:R-:W-:Y:S01]  /*50b0*/  FMNMX R22, R63, R22, !PT ;  /* 0x000000163f167209 */ /* 0x000fe20007800000 */
[----:B------:R-:W1:Y:S01]  /*50c0*/  MUFU.EX2 R45, R45 ;  /* 0x0000002d002d7308 */ /* 0x000e620000000800 */
[----:B------:R-:W-:-:S02]  /*50d0*/  FSEL R75, R75, -INF , P1 ;  /* 0xff8000004b4b7808 */ /* 0x000fc40000800000 */
[----:B------:R-:W-:Y:S02]  /*50e0*/  FSEL R78, R78, -INF , P2 ;  /* 0xff8000004e4e7808 */ /* 0x000fe40001000000 */
[----:B------:R-:W-:Y:S02]  /*50f0*/  FSEL R79, R79, -INF , P3 ;  /* 0xff8000004f4f7808 */ /* 0x000fe40001800000 */
[----:B------:R-:W-:Y:S01]  /*5100*/  FMNMX R35, R66, R35, !PT ;  /* 0x0000002342237209 */ /* 0x000fe20007800000 */
[----:B------:R-:W1:Y:S01]  /*5110*/  MUFU.EX2 R48, R48 ;  /* 0x0000003000307308 */ /* 0x000e620000000800 */
[----:B------:R-:W-:Y:S02]  /*5120*/  FMNMX R12, R67, R12, !PT ;  /* 0x0000000c430c7209 */ /* 0x000fe40007800000 */
[----:B------:R-:W-:Y:S02]  /*5130*/  FMNMX R39, R70, R39, !PT ;  /* 0x0000002746277209 */ /* 0x000fe40007800000 */
[----:B------:R-:W-:-:S02]  /*5140*/  FMNMX R22, R71, R22, !PT ;  /* 0x0000001647167209 */ /* 0x000fc40007800000 */
[----:B------:R-:W-:Y:S01]  /*5150*/  FSEL R87, R87, -INF , !P0 ;  /* 0xff80000057577808 */ /* 0x000fe20004000000 */
[----:B------:R-:W1:Y:S01]  /*5160*/  MUFU.EX2 R49, R49 ;  /* 0x0000003100317308 */ /* 0x000e620000000800 */
[----:B------:R-:W-:Y:S02]  /*5170*/  FSEL R82, R82, -INF , P4 ;  /* 0xff80000052527808 */ /* 0x000fe40002000000 */
[----:B------:R-:W-:Y:S02]  /*5180*/  FSEL R83, R83, -INF , P5 ;  /* 0xff80000053537808 */ /* 0x000fe40002800000 */
[----:B------:R-:W-:Y:S02]  /*5190*/  FSEL R86, R86, -INF , P6 ;  /* 0xff80000056567808 */ /* 0x000fe40003000000 */
[----:B------:R-:W-:Y:S01]  /*51a0*/  FMNMX R35, R74, R35, !PT ;  /* 0x000000234a237209 */ /* 0x000fe20007800000 */
[----:B------:R-:W1:Y:S01]  /*51b0*/  MUFU.EX2 R52, R52 ;  /* 0x0000003400347308 */ /* 0x000e620000000800 */
        /* <DEDUP_REMOVED lines=11> */
[----:B------:R-:W-:Y:S02]  /*5270*/  ISETP.NE.AND P2, PT, R2, RZ, PT ;  /* 0x000000ff0200720c */ /* 0x000fe40003f45270 */
[----:B------:R-:W-:-:S03]  /*5280*/  FMNMX R12, R12, R39, !PT ;  /* 0x000000270c0c7209 */ /* 0x000fc60007800000 */
[----:B------:R-:W-:Y:S01]  /*5290*/  MUFU.EX2 R57, R57 ;  /* 0x0000003900397308 */ /* 0x000fe20000000800 */
[----:B------:R-:W-:-:S05]  /*52a0*/  FMNMX R12, R12, R17, !PT ;  /* 0x000000110c0c7209 */ /* 0x000fca0007800000 */
[----:B------:R-:W1:Y:S02]  /*52b0*/  SHFL.BFLY PT, R35, R12, 0x2, 0x1f ;  /* 0x0c401f000c237f89 */ /* 0x000e6400000e0000 */
[----:B------:R-:W-:Y:S08]  /*52c0*/  MUFU.EX2 R60, R60 ;  /* 0x0000003c003c7308 */ /* 0x000ff00000000800 */
[----:B------:R-:W-:Y:S08]  /*52d0*/  MUFU.EX2 R61, R61 ;  /* 0x0000003d003d7308 */ /* 0x000ff00000000800 */
[----:B------:R-:W-:Y:S01]  /*52e0*/  MUFU.EX2 R64, R64 ;  /* 0x0000004000407308 */ /* 0x000fe20000000800 */
[----:B-1----:R-:W-:-:S07]  /*52f0*/  FMNMX R35, R12, R35, !PT ;  /* 0x000000230c237209 */ /* 0x002fce0007800000 */
[----:B------:R-:W-:Y:S01]  /*5300*/  MUFU.EX2 R65, R65 ;  /* 0x0000004100417308 */ /* 0x000fe20000000800 */
[----:B------:R-:W1:Y:S07]  /*5310*/  SHFL.BFLY PT, R12, R35, 0x1, 0x1f ;  /* 0x0c201f00230c7f89 */ /* 0x000e6e00000e0000 */
[----:B------:R-:W-:Y:S08]  /*5320*/  MUFU.EX2 R68, R68 ;  /* 0x0000004400447308 */ /* 0x000ff00000000800 */
[----:B------:R-:W-:Y:S08]  /*5330*/  MUFU.EX2 R69, R69 ;  /* 0x0000004500457308 */ /* 0x000ff00000000800 */
[----:B------:R-:W-:Y:S01]  /*5340*/  MUFU.EX2 R72, R72 ;  /* 0x0000004800487308 */ /* 0x000fe20000000800 */
[----:B-1----:R-:W-:-:S04]  /*5350*/  FMNMX R12, R35, R12, !PT ;  /* 0x0000000c230c7209 */ /* 0x002fc80007800000 */
[----:B------:R-:W-:-:S03]  /*5360*/  FSETP.NEU.AND P0, PT, R12, -INF , PT ;  /* 0xff8000000c00780b */ /* 0x000fc60003f0d000 */
[----:B------:R-:W-:Y:S01]  /*5370*/  MUFU.EX2 R73, R73 ;  /* 0x0000004900497308 */ /* 0x000fe20000000800 */
[----:B------:R-:W-:Y:S02]  /*5380*/  FSEL R22, R12, RZ, P0 ;  /* 0x000000ff0c167208 */ /* 0x000fe40000000000 */
[----:B------:R-:W-:-:S03]  /*5390*/  ISETP.NE.AND P0, PT, R168, -0x1, PT ;  /* 0xffffffffa800780c */ /* 0x000fc60003f05270 */
[C---:B------:R-:W-:Y:S01]  /*53a0*/  FADD R17, -R22.reuse, R17 ;  /* 0x0000001116117221 */ /* 0x040fe20000000100 */
[----:B------:R-:W-:Y:S01]  /*53b0*/  FMUL R22, R22, UR37 ;  /* 0x0000002516167c20 */ /* 0x000fe20008400000 */
[----:B------:R-:W-:Y:S02]  /*53c0*/  MUFU.EX2 R76, R76 ;  /* 0x0000004c004c7308 */ /* 0x000fe40000000800 */
[----:B------:R-:W-:Y:S01]  /*53d0*/  FMUL R17, R17, UR37 ;  /* 0x0000002511117c20 */ /* 0x000fe20008400000 */
[----:B------:R-:W-:Y:S01]  /*53e0*/  FFMA R35, R18, UR37, -R22 ;  /* 0x0000002512237c23 */ /* 0x000fe20008000816 */
[----:B--2---:R-:W-:Y:S01]  /*53f0*/  FFMA R18, R21, R15, R24 ;  /* 0x0000000f15127223 */ /* 0x004fe20000000018 */
[--C-:B------:R-:W-:Y:S01]  /*5400*/  FFMA R19, R19, UR37, -R22.reuse ;  /* 0x0000002513137c23 */ /* 0x100fe20008000816 */
[--C-:B------:R-:W-:Y:S01]  /*5410*/  FFMA R27, R27, UR37, -R22.reuse ;  /* 0x000000251b1b7c23 */ /* 0x100fe20008000816 */
[----:B------:R-:W-:Y:S01]  /*5420*/  FFMA R23, R23, UR37, -R22 ;  /* 0x0000002517177c23 */ /* 0x000fe20008000816 */
[----:B------:R-:W-:Y:S01]  /*5430*/  FADD R15, R25, R18 ;  /* 0x00000012190f7221 */ /* 0x000fe20000000000 */
[----:B------:R-:W1:Y:S01]  /*5440*/  MUFU.EX2 R17, R17 ;  /* 0x0000001100117308 */ /* 0x000e620000000800 */
[--C-:B------:R-:W-:Y:S01]  /*5450*/  FFMA R31, R31, UR37, -R22.reuse ;  /* 0x000000251f1f7c23 */ /* 0x100fe20008000816 */
[--C-:B------:R-:W-:Y:S01]  /*5460*/  FFMA R34, R34, UR37, -R22.reuse ;  /* 0x0000002522227c23 */ /* 0x100fe20008000816 */
[----:B------:R-:W-:Y:S01]  /*5470*/  FADD R18, R28, R15 ;  /* 0x0000000f1c127221 */ /* 0x000fe20000000000 */
[--C-:B------:R-:W-:Y:S01]  /*5480*/  FFMA R20, R20, UR37, -R22.reuse ;  /* 0x0000002514147c23 */ /* 0x100fe20008000816 */
[--C-:B------:R-:W-:Y:S01]  /*5490*/  FFMA R38, R38, UR37, -R22.reuse ;  /* 0x0000002526267c23 */ /* 0x100fe20008000816 */
[----:B------:R-:W-:Y:S01]  /*54a0*/  FFMA R42, R42, UR37, -R22 ;  /* 0x000000252a2a7c23 */ /* 0x000fe20008000816 */
[----:B----4-:R-:W-:Y:S01]  /*54b0*/  FADD R15, R29, R18 ;  /* 0x000000121d0f7221 */ /* 0x010fe20000000000 */
[----:B------:R2:W4:Y:S01]  /*54c0*/  MUFU.EX2 R26, R19 ;  /* 0x00000013001a7308 */ /* 0x0005220000000800 */
[--C-:B------:R-:W-:Y:S01]  /*54d0*/  FFMA R43, R43, UR37, -R22.reuse ;  /* 0x000000252b2b7c23 */ /* 0x100fe20008000816 */
[--C-:B------:R-:W-:Y:S01]  /*54e0*/  FFMA R46, R46, UR37, -R22.reuse ;  /* 0x000000252e2e7c23 */ /* 0x100fe20008000816 */
[----:B---3--:R-:W-:Y:S01]  /*54f0*/  FADD R18, R32, R15 ;  /* 0x0000000f20127221 */ /* 0x008fe20000000000 */
[--C-:B------:R-:W-:Y:S01]  /*5500*/  FFMA R47, R47, UR37, -R22.reuse ;  /* 0x000000252f2f7c23 */ /* 0x100fe20008000816 */
[--C-:B------:R-:W-:Y:S01]  /*5510*/  FFMA R50, R50, UR37, -R22.reuse ;  /* 0x0000002532327c23 */ /* 0x100fe20008000816 */
[----:B------:R-:W-:Y:S01]  /*5520*/  FFMA R51, R51, UR37, -R22 ;  /* 0x0000002533337c23 */ /* 0x000fe20008000816 */
[----:B-----5:R-:W-:Y:S01]  /*5530*/  FADD R15, R33, R18 ;  /* 0x00000012210f7221 */ /* 0x020fe20000000000 */
[----:B------:R-:W3:Y:S01]  /*5540*/  MUFU.EX2 R27, R27 ;  /* 0x0000001b001b7308 */ /* 0x000ee20000000800 */
[--C-:B------:R-:W-:Y:S01]  /*5550*/  FFMA R54, R54, UR37, -R22.reuse ;  /* 0x0000002536367c23 */ /* 0x100fe20008000816 */
[--C-:B------:R-:W-:Y:S01]  /*5560*/  FFMA R55, R55, UR37, -R22.reuse ;  /* 0x0000002537377c23 */ /* 0x100fe20008000816 */
[----:B------:R-:W-:Y:S01]  /*5570*/  FADD R18, R36, R15 ;  /* 0x0000000f24127221 */ /* 0x000fe20000000000 */
[--C-:B------:R-:W-:Y:S01]  /*5580*/  FFMA R58, R58, UR37, -R22.reuse ;  /* 0x000000253a3a7c23 */ /* 0x100fe20008000816 */
[--C-:B------:R-:W-:Y:S01]  /*5590*/  FFMA R59, R59, UR37, -R22.reuse ;  /* 0x000000253b3b7c23 */ /* 0x100fe20008000816 */
[----:B------:R-:W-:Y:S01]  /*55a0*/  FFMA R62, R62, UR37, -R22 ;  /* 0x000000253e3e7c23 */ /* 0x000fe20008000816 */
[----:B------:R-:W-:Y:S01]  /*55b0*/  FADD R15, R37, R18 ;  /* 0x00000012250f7221 */ /* 0x000fe20000000000 */
[----:B------:R-:W5:Y:S01]  /*55c0*/  MUFU.EX2 R30, R23 ;  /* 0x00000017001e7308 */ /* 0x000f620000000800 */
[--C-:B------:R-:W-:Y:S01]  /*55d0*/  FFMA R63, R63, UR37, -R22.reuse ;  /* 0x000000253f3f7c23 */ /* 0x100fe20008000816 */
[--C-:B------:R-:W-:Y:S01]  /*55e0*/  FFMA R66, R66, UR37, -R22.reuse ;  /* 0x0000002542427c23 */ /* 0x100fe20008000816 */
[----:B------:R-:W-:Y:S01]  /*55f0*/  FADD R18, R40, R15 ;  /* 0x0000000f28127221 */ /* 0x000fe20000000000 */
        /* <DEDUP_REMOVED lines=11> */
[----:B------:R-:W-:Y:S01]  /*56b0*/  FADD R15, R45, R18 ;  /* 0x000000122d0f7221 */ /* 0x000fe20000000000 */
[----:B------:R-:W3:Y:S01]  /*56c0*/  MUFU.EX2 R34, R34 ;  /* 0x0000002200227308 */ /* 0x000ee20000000800 */
[--C-:B------:R-:W-:Y:S01]  /*56d0*/  FFMA R83, R83, UR37, -R22.reuse ;  /* 0x0000002553537c23 */ /* 0x100fe20008000816 */
[--C-:B------:R-:W-:Y:S01]  /*56e0*/  FFMA R86, R86, UR37, -R22.reuse ;  /* 0x0000002556567c23 */ /* 0x100fe20008000816 */
[----:B------:R-:W-:Y:S01]  /*56f0*/  FADD R18, R48, R15 ;  /* 0x0000000f30127221 */ /* 0x000fe20000000000 */
[----:B------:R-:W-:Y:S01]  /*5700*/  FFMA R87, R87, UR37, -R22 ;  /* 0x0000002557577c23 */ /* 0x000fe20008000816 */
[----:B--2---:R-:W-:-:S02]  /*5710*/  @!P2 IMAD.MOV.U32 R19, RZ, RZ, 0x1 ;  /* 0x00000001ff13a424 */ /* 0x004fc400078e00ff */
[----:B------:R-:W-:Y:S01]  /*5720*/  FADD R15, R49, R18 ;  /* 0x00000012310f7221 */ /* 0x000fe20000000000 */
[----:B------:R4:W-:Y:S01]  /*5730*/  MUFU.EX2 R39, R20 ;  /* 0x0000001400277308 */ /* 0x0009e20000000800 */
[----:B------:R2:W-:Y:S01]  /*5740*/  @!P2 SYNCS.ARRIVE.TRANS64.ART0 RZ, [UR8+0x18], R19 ;  /* 0x00001813ffffa9a7 */ /* 0x0005e20008500008 */
[----:B------:R-:W-:Y:S02]  /*5750*/  WARPGROUP.DEPBAR.LE gsb0, 0x0 ;  /* 0x00008000000079c5 */ /* 0x000fe40000010000 */
[----:B------:R-:W-:Y:S01]  /*5760*/  FADD R18, R52, R15 ;  /* 0x0000000f34127221 */ /* 0x000fe20000000000 */
[-C--:B-1----:R-:W-:Y:S01]  /*5770*/  FMUL R135, R135, R17.reuse ;  /* 0x0000001187877220 */ /* 0x082fe20000400000 */
[-C--:B------:R-:W-:Y:S01]  /*5780*/  FMUL R134, R134, R17.reuse ;  /* 0x0000001186867220 */ /* 0x080fe20000400000 */
[----:B------:R-:W-:Y:S01]  /*5790*/  FMUL R131, R131, R17 ;  /* 0x0000001183837220 */ /* 0x000fe20000400000 */
[----:B------:R-:W-:Y:S01]  /*57a0*/  FADD R15, R53, R18 ;  /* 0x00000012350f7221 */ /* 0x000fe20000000000 */
[----:B----4-:R-:W-:Y:S01]  /*57b0*/  FFMA R20, R17, R13, R26 ;  /* 0x0000000d11147223 */ /* 0x010fe2000000001a */
[----:B------:R-:W1:Y:S01]  /*57c0*/  MUFU.EX2 R35, R35 ;  /* 0x0000002300237308 */ /* 0x000e620000000800 */
[----:B--2---:R-:W-:-:S02]  /*57d0*/  @!P2 IMAD.MOV.U32 R19, RZ, RZ, 0x1 ;  /* 0x00000001ff13a424 */ /* 0x004fc400078e00ff */
[----:B------:R-:W-:Y:S01]  /*57e0*/  FADD R18, R56, R15 ;  /* 0x0000000f38127221 */ /* 0x000fe20000000000 */
[----:B---3--:R-:W-:Y:S01]  /*57f0*/  FADD R15, R27, R20 ;  /* 0x000000141b0f7221 */ /* 0x008fe20000000000 */
[-C--:B------:R-:W-:Y:S01]  /*5800*/  FMUL R130, R130, R17.reuse ;  /* 0x0000001182827220 */ /* 0x080fe20000400000 */
[----:B------:R2:W-:Y:S01]  /*5810*/  @!P2 SYNCS.ARRIVE.TRANS64.ART0 RZ, [UR8+0x28], R19 ;  /* 0x00002813ffffa9a7 */ /* 0x0005e20008500008 */
[----:B------:R-:W-:Y:S01]  /*5820*/  FADD R13, R57, R18 ;  /* 0x00000012390d7221 */ /* 0x000fe20000000000 */
[----:B-----5:R-:W-:Y:S01]  /*5830*/  FADD R20, R30, R15 ;  /* 0x0000000f1e147221 */ /* 0x020fe20000000000 */
[----:B------:R-:W3:Y:S01]  /*5840*/  MUFU.EX2 R38, R38 ;  /* 0x0000002600267308 */ /* 0x000ee20000000800 */
[-C--:B------:R-:W-:Y:S01]  /*5850*/  FMUL R127, R127, R17.reuse ;  /* 0x000000117f7f7220 */ /* 0x080fe20000400000 */
[----:B------:R-:W-:Y:S01]  /*5860*/  FADD R18, R60, R13 ;  /* 0x0000000d3c127221 */ /* 0x000fe20000000000 */
[----:B------:R-:W-:Y:S01]  /*5870*/  FADD R15, R31, R20 ;  /* 0x000000141f0f7221 */ /* 0x000fe20000000000 */
[-C--:B------:R-:W-:Y:S01]  /*5880*/  FMUL R126, R126, R17.reuse ;  /* 0x000000117e7e7220 */ /* 0x080fe20000400000 */
[-C--:B------:R-:W-:Y:S01]  /*5890*/  FMUL R123, R123, R17.reuse ;  /* 0x000000117b7b7220 */ /* 0x080fe20000400000 */
[----:B------:R-:W-:Y:S01]  /*58a0*/  FADD R13, R61, R18 ;  /* 0x000000123d0d7221 */ /* 0x000fe20000000000 */
[----:B------:R-:W-:Y:S01]  /*58b0*/  FADD R20, R34, R15 ;  /* 0x0000000f22147221 */ /* 0x000fe20000000000 */
[----:B------:R-:W4:Y:S01]  /*58c0*/  MUFU.EX2 R42, R42 ;  /* 0x0000002a002a7308 */ /* 0x000f220000000800 */
[-C--:B------:R-:W-:Y:S01]  /*58d0*/  FMUL R122, R122, R17.reuse ;  /* 0x000000117a7a7220 */ /* 0x080fe20000400000 */
[----:B------:R-:W-:Y:S01]  /*58e0*/  FADD R18, R64, R13 ;  /* 0x0000000d40127221 */ /* 0x000fe20000000000 */
[----:B-1----:R-:W-:Y:S01]  /*58f0*/  FADD R15, R35, R20 ;  /* 0x00000014230f7221 */ /* 0x002fe20000000000 */
[-C--:B------:R-:W-:Y:S01]  /*5900*/  FMUL R119, R119, R17.reuse ;  /* 0x0000001177777220 */ /* 0x080fe20000400000 */
[-C--:B------:R-:W-:Y:S01]  /*5910*/  FMUL R118, R118, R17.reuse ;  /* 0x0000001176767220 */ /* 0x080fe20000400000 */
[----:B------:R-:W-:Y:S01]  /*5920*/  FADD R13, R65, R18 ;  /* 0x00000012410d7221 */ /* 0x000fe20000000000 */
[-C--:B------:R-:W-:Y:S01]  /*5930*/  FMUL R115, R115, R17.reuse ;  /* 0x0000001173737220 */ /* 0x080fe20000400000 */
[----:B------:R-:W1:Y:S01]  /*5940*/  MUFU.EX2 R43, R43 ;  /* 0x0000002b002b7308 */ /* 0x000e620000000800 */
[----:B---3--:R-:W-:Y:S01]  /*5950*/  FADD R20, R38, R15 ;  /* 0x0000000f26147221 */ /* 0x008fe20000000000 */
[----:B------:R-:W-:Y:S01]  /*5960*/  FADD R18, R68, R13 ;  /* 0x0000000d44127221 */ /* 0x000fe20000000000 */
[-C--:B------:R-:W-:Y:S01]  /*5970*/  FMUL R114, R114, R17.reuse ;  /* 0x0000001172727220 */ /* 0x080fe20000400000 */
[-C--:B------:R-:W-:Y:S01]  /*5980*/  FMUL R111, R111, R17.reuse ;  /* 0x000000116f6f7220 */ /* 0x080fe20000400000 */
[----:B------:R-:W-:Y:S01]  /*5990*/  FADD R15, R39, R20 ;  /* 0x00000014270f7221 */ /* 0x000fe20000000000 */
[----:B------:R-:W-:Y:S01]  /*59a0*/  FADD R13, R69, R18 ;  /* 0x00000012450d7221 */ /* 0x000fe20000000000 */
[-C--:B------:R-:W-:Y:S01]  /*59b0*/  FMUL R110, R110, R17.reuse ;  /* 0x000000116e6e7220 */ /* 0x080fe20000400000 */
[----:B------:R-:W3:Y:S01]  /*59c0*/  MUFU.EX2 R46, R46 ;  /* 0x0000002e002e7308 */ /* 0x000ee20000000800 */
[----:B----4-:R-:W-:Y:S01]  /*59d0*/  FADD R20, R42, R15 ;  /* 0x0000000f2a147221 */ /* 0x010fe20000000000 */
[----:B------:R-:W-:Y:S01]  /*59e0*/  FADD R18, R72, R13 ;  /* 0x0000000d48127221 */ /* 0x000fe20000000000 */
[-C--:B------:R-:W-:Y:S01]  /*59f0*/  FMUL R107, R107, R17.reuse ;  /* 0x000000116b6b7220 */ /* 0x080fe20000400000 */
[-C--:B------:R-:W-:Y:S01]  /*5a00*/  FMUL R106, R106, R17.reuse ;  /* 0x000000116a6a7220 */ /* 0x080fe20000400000 */
[-C--:B------:R-:W-:Y:S01]  /*5a10*/  FMUL R103, R103, R17.reuse ;  /* 0x0000001167677220 */ /* 0x080fe20000400000 */
[----:B------:R-:W-:Y:S01]  /*5a20*/  FADD R13, R73, R18 ;  /* 0x00000012490d7221 */ /* 0x000fe20000000000 */
[-C--:B------:R-:W-:Y:S01]  /*5a30*/  FMUL R102, R102, R17.reuse ;  /* 0x0000001166667220 */ /* 0x080fe20000400000 */
[----:B------:R-:W4:Y:S01]  /*5a40*/  MUFU.EX2 R47, R47 ;  /* 0x0000002f002f7308 */ /* 0x000f220000000800 */
[----:B-1----:R-:W-:Y:S01]  /*5a50*/  FADD R15, R43, R20 ;  /* 0x000000142b0f7221 */ /* 0x002fe20000000000 */
[----:B------:R-:W-:Y:S01]  /*5a60*/  FADD R18, R76, R13 ;  /* 0x0000000d4c127221 */ /* 0x000fe20000000000 */
[-C--:B------:R-:W-:Y:S01]  /*5a70*/  FMUL R99, R99, R17.reuse ;  /* 0x0000001163637220 */ /* 0x080fe20000400000 */
[-C--:B------:R-:W-:Y:S01]  /*5a80*/  FMUL R98, R98, R17.reuse ;  /* 0x0000001162627220 */ /* 0x080fe20000400000 */
[-C--:B------:R-:W-:Y:S01]  /*5a90*/  FMUL R95, R95, R17.reuse ;  /* 0x000000115f5f7220 */ /* 0x080fe20000400000 */
[-C--:B------:R-:W-:Y:S01]  /*5aa0*/  FMUL R94, R94, R17.reuse ;  /* 0x000000115e5e7220 */ /* 0x080fe20000400000 */
[-C--:B------:R-:W-:Y:S01]  /*5ab0*/  FMUL R91, R91, R17.reuse ;  /* 0x000000115b5b7220 */ /* 0x080fe20000400000 */
[----:B------:R-:W1:Y:S01]  /*5ac0*/  MUFU.EX2 R77, R77 ;  /* 0x0000004d004d7308 */ /* 0x000e620000000800 */
[----:B---3--:R-:W-:Y:S01]  /*5ad0*/  FADD R20, R46, R15 ;  /* 0x0000000f2e147221 */ /* 0x008fe20000000000 */
[----:B------:R-:W-:Y:S01]  /*5ae0*/  FMUL R90, R90, R17 ;  /* 0x000000115a5a7220 */ /* 0x000fe20000400000 */
[----:B------:R-:W-:Y:S01]  /*5af0*/  F2FP.BF16.F32.PACK_AB R136, R25, R24 ;  /* 0x000000181988723e */ /* 0x000fe200000010ff */
[-C--:B------:R-:W-:Y:S01]  /*5b00*/  FMUL R133, R133, R21.reuse ;  /* 0x0000001585857220 */ /* 0x080fe20000400000 */
[----:B------:R-:W-:Y:S01]  /*5b10*/  F2FP.BF16.F32.PACK_AB R138, R29, R28 ;  /* 0x0000001c1d8a723e */ /* 0x000fe200000010ff */
[-C--:B------:R-:W-:Y:S01]  /*5b20*/  FMUL R132, R132, R21.reuse ;  /* 0x0000001584847220 */ /* 0x080fe20000400000 */
[----:B------:R-:W-:Y:S01]  /*5b30*/  F2FP.BF16.F32.PACK_AB R140, R33, R32 ;  /* 0x00000020218c723e */ /* 0x000fe200000010ff */
[----:B------:R-:W3:Y:S01]  /*5b40*/  MUFU.EX2 R50, R50 ;  /* 0x0000003200327308 */ /* 0x000ee20000000800 */
[----:B----4-:R-:W-:Y:S01]  /*5b50*/  FADD R15, R47, R20 ;  /* 0x000000142f0f7221 */ /* 0x010fe20000000000 */
[----:B------:R-:W-:Y:S01]  /*5b60*/  F2FP.BF16.F32.PACK_AB R142, R37, R36 ;  /* 0x00000024258e723e */ /* 0x000fe200000010ff */
[-C--:B------:R-:W-:Y:S01]  /*5b70*/  FMUL R129, R129, R21.reuse ;  /* 0x0000001581817220 */ /* 0x080fe20000400000 */
[----:B------:R-:W-:Y:S01]  /*5b80*/  F2FP.BF16.F32.PACK_AB R144, R41, R40 ;  /* 0x000000282990723e */ /* 0x000fe200000010ff */
[-C--:B------:R-:W-:Y:S01]  /*5b90*/  FMUL R128, R128, R21.reuse ;  /* 0x0000001580807220 */ /* 0x080fe20000400000 */
[----:B------:R-:W-:Y:S01]  /*5ba0*/  F2FP.BF16.F32.PACK_AB R146, R45, R44 ;  /* 0x0000002c2d92723e */ /* 0x000fe200000010ff */
[-C--:B------:R-:W-:Y:S01]  /*5bb0*/  FMUL R125, R125, R21.reuse ;  /* 0x000000157d7d7220 */ /* 0x080fe20000400000 */
[----:B------:R-:W4:Y:S01]  /*5bc0*/  MUFU.EX2 R80, R80 ;  /* 0x0000005000507308 */ /* 0x000f220000000800 */
[----:B-1----:R-:W-:Y:S01]  /*5bd0*/  FADD R13, R77, R18 ;  /* 0x000000124d0d7221 */ /* 0x002fe20000000000 */
[----:B------:R-:W-:Y:S01]  /*5be0*/  F2FP.BF16.F32.PACK_AB R148, R49, R48 ;  /* 0x000000303194723e */ /* 0x000fe200000010ff */
[-C--:B------:R-:W-:Y:S01]  /*5bf0*/  FMUL R124, R124, R21.reuse ;  /* 0x000000157c7c7220 */ /* 0x080fe20000400000 */
[----:B------:R-:W-:Y:S01]  /*5c00*/  F2FP.BF16.F32.PACK_AB R150, R53, R52 ;  /* 0x000000343596723e */ /* 0x000fe200000010ff */
[-C--:B------:R-:W-:Y:S01]  /*5c10*/  FMUL R121, R121, R21.reuse ;  /* 0x0000001579797220 */ /* 0x080fe20000400000 */
[----:B------:R-:W-:Y:S01]  /*5c20*/  F2FP.BF16.F32.PACK_AB R152, R57, R56 ;  /* 0x000000383998723e */ /* 0x000fe200000010ff */
[-C--:B------:R-:W-:Y:S01]  /*5c30*/  FMUL R120, R120, R21.reuse ;  /* 0x0000001578787220 */ /* 0x080fe20000400000 */
[----:B------:R-:W1:Y:S01]  /*5c40*/  MUFU.EX2 R51, R51 ;  /* 0x0000003300337308 */ /* 0x000e620000000800 */
[----:B---3--:R-:W-:Y:S01]  /*5c50*/  FADD R20, R50, R15 ;  /* 0x0000000f32147221 */ /* 0x008fe20000000000 */
[----:B------:R-:W-:Y:S01]  /*5c60*/  F2FP.BF16.F32.PACK_AB R154, R61, R60 ;  /* 0x0000003c3d9a723e */ /* 0x000fe200000010ff */
[-C--:B------:R-:W-:Y:S01]  /*5c70*/  FMUL R117, R117, R21.reuse ;  /* 0x0000001575757220 */ /* 0x080fe20000400000 */
[----:B------:R-:W-:Y:S01]  /*5c80*/  F2FP.BF16.F32.PACK_AB R156, R65, R64 ;  /* 0x00000040419c723e */ /* 0x000fe200000010ff */
[-C--:B------:R-:W-:Y:S01]  /*5c90*/  FMUL R116, R116, R21.reuse ;  /* 0x0000001574747220 */ /* 0x080fe20000400000 */
[----:B------:R-:W-:Y:S01]  /*5ca0*/  F2FP.BF16.F32.PACK_AB R158, R69, R68 ;  /* 0x00000044459e723e */ /* 0x000fe200000010ff */
[-C--:B------:R-:W-:Y:S01]  /*5cb0*/  FMUL R113, R113, R21.reuse ;  /* 0x0000001571717220 */ /* 0x080fe20000400000 */
[----:B------:R-:W3:Y:S01]  /*5cc0*/  MUFU.EX2 R81, R81 ;  /* 0x0000005100517308 */ /* 0x000ee20000000800 */
[----:B----4-:R-:W-:Y:S01]  /*5cd0*/  FADD R18, R80, R13 ;  /* 0x0000000d50127221 */ /* 0x010fe20000000000 */
[----:B------:R-:W-:Y:S01]  /*5ce0*/  F2FP.BF16.F32.PACK_AB R160, R73, R72 ;  /* 0x0000004849a0723e */ /* 0x000fe200000010ff */
[-C--:B------:R-:W-:Y:S01]  /*5cf0*/  FMUL R112, R112, R21.reuse ;  /* 0x0000001570707220 */ /* 0x080fe20000400000 */
[----:B------:R-:W-:Y:S01]  /*5d00*/  F2FP.BF16.F32.PACK_AB R162, R77, R76 ;  /* 0x0000004c4da2723e */ /* 0x000fe200000010ff */
[-C--:B------:R-:W-:Y:S01]  /*5d10*/  FMUL R109, R109, R21.reuse ;  /* 0x000000156d6d7220 */ /* 0x080fe20000400000 */
[-C--:B------:R-:W-:Y:S01]  /*5d20*/  FMUL R108, R108, R21.reuse ;  /* 0x000000156c6c7220 */ /* 0x080fe20000400000 */
[-C--:B------:R-:W-:Y:S01]  /*5d30*/  FMUL R105, R105, R21.reuse ;  /* 0x0000001569697220 */ /* 0x080fe20000400000 */
[----:B------:R-:W4:Y:S01]  /*5d40*/  MUFU.EX2 R54, R54 ;  /* 0x0000003600367308 */ /* 0x000f220000000800 */
[----:B-1----:R-:W-:Y:S01]  /*5d50*/  FADD R15, R51, R20 ;  /* 0x00000014330f7221 */ /* 0x002fe20000000000 */
[-C--:B------:R-:W-:Y:S01]  /*5d60*/  FMUL R104, R104, R21.reuse ;  /* 0x0000001568687220 */ /* 0x080fe20000400000 */
[-C--:B------:R-:W-:Y:S01]  /*5d70*/  FMUL R101, R101, R21.reuse ;  /* 0x0000001565657220 */ /* 0x080fe20000400000 */
[-C--:B------:R-:W-:Y:S01]  /*5d80*/  FMUL R100, R100, R21.reuse ;  /* 0x0000001564647220 */ /* 0x080fe20000400000 */
[-C--:B------:R-:W-:Y:S01]  /*5d90*/  FMUL R97, R97, R21.reuse ;  /* 0x0000001561617220 */ /* 0x080fe20000400000 */
[-C--:B------:R-:W-:Y:S01]  /*5da0*/  FMUL R96, R96, R21.reuse ;  /* 0x0000001560607220 */ /* 0x080fe20000400000 */
[-C--:B------:R-:W-:Y:S01]  /*5db0*/  FMUL R93, R93, R21.reuse ;  /* 0x000000155d5d7220 */ /* 0x080fe20000400000 */
[----:B------:R-:W1:Y:S01]  /*5dc0*/  MUFU.EX2 R84, R84 ;  /* 0x0000005400547308 */ /* 0x000e620000000800 */
[C---:B---3--:R-:W-:Y:S01]  /*5dd0*/  FADD R13, R81.reuse, R18 ;  /* 0x00000012510d7221 */ /* 0x048fe20000000000 */
[----:B------:R-:W-:Y:S01]  /*5de0*/  F2FP.BF16.F32.PACK_AB R164, R81, R80 ;  /* 0x0000005051a4723e */ /* 0x000fe200000010ff */
[-C--:B------:R-:W-:Y:S01]  /*5df0*/  FMUL R92, R92, R21.reuse ;  /* 0x000000155c5c7220 */ /* 0x080fe20000400000 */
[-C--:B------:R-:W-:Y:S01]  /*5e00*/  FMUL R89, R89, R21.reuse ;  /* 0x0000001559597220 */ /* 0x080fe20000400000 */
[----:B------:R-:W-:Y:S01]  /*5e10*/  FMUL R88, R88, R21 ;  /* 0x0000001558587220 */ /* 0x000fe20000400000 */
[----:B------:R-:W-:Y:S01]  /*5e20*/  F2FP.BF16.F32.PACK_AB R137, R27, R26 ;  /* 0x0000001a1b89723e */ /* 0x000fe200000010ff */
[----:B--2---:R-:W-:Y:S01]  /*5e30*/  IMAD.MOV.U32 R19, RZ, RZ, R14 ;  /* 0x000000ffff137224 */ /* 0x004fe200078e000e */
[----:B------:R-:W2:Y:S01]  /*5e40*/  MUFU.EX2 R55, R55 ;  /* 0x0000003700377308 */ /* 0x000ea20000000800 */
[----:B----4-:R-:W-:Y:S01]  /*5e50*/  FADD R20, R54, R15 ;  /* 0x0000000f36147221 */ /* 0x010fe20000000000 */
[----:B------:R-:W-:Y:S01]  /*5e60*/  F2FP.BF16.F32.PACK_AB R139, R31, R30 ;  /* 0x0000001e1f8b723e */ /* 0x000fe200000010ff */
[----:B------:R-:W-:Y:S01]  /*5e70*/  IMAD.MOV.U32 R17, RZ, RZ, R12 ;  /* 0x000000ffff117224 */ /* 0x000fe200078e000c */
[----:B------:R-:W-:-:S02]  /*5e80*/  F2FP.BF16.F32.PACK_AB R141, R35, R34 ;  /* 0x00000022238d723e */ /* 0x000fc400000010ff */
[----:B------:R-:W-:Y:S02]  /*5e90*/  F2FP.BF16.F32.PACK_AB R143, R39, R38 ;  /* 0x00000026278f723e */ /* 0x000fe400000010ff */
[----:B------:R-:W3:Y:S01]  /*5ea0*/  MUFU.EX2 R85, R85 ;  /* 0x0000005500557308 */ /* 0x000ee20000000800 */
[----:B-1----:R-:W-:Y:S01]  /*5eb0*/  FADD R18, R84, R13 ;  /* 0x0000000d54127221 */ /* 0x002fe20000000000 */
[----:B------:R-:W-:Y:S02]  /*5ec0*/  F2FP.BF16.F32.PACK_AB R145, R43, R42 ;  /* 0x0000002a2b91723e */ /* 0x000fe400000010ff */
[----:B------:R-:W-:Y:S02]  /*5ed0*/  F2FP.BF16.F32.PACK_AB R147, R47, R46 ;  /* 0x0000002e2f93723e */ /* 0x000fe400000010ff */
[----:B------:R-:W-:Y:S02]  /*5ee0*/  F2FP.BF16.F32.PACK_AB R149, R51, R50 ;  /* 0x000000323395723e */ /* 0x000fe400000010ff */
[----:B------:R-:W1:Y:S01]  /*5ef0*/  MUFU.EX2 R58, R58 ;  /* 0x0000003a003a7308 */ /* 0x000e620000000800 */
[C---:B--2---:R-:W-:Y:S01]  /*5f00*/  FADD R13, R55.reuse, R20 ;  /* 0x00000014370d7221 */ /* 0x044fe20000000000 */
[----:B------:R-:W-:-:S06]  /*5f10*/  F2FP.BF16.F32.PACK_AB R151, R55, R54 ;  /* 0x000000363797723e */ /* 0x000fcc00000010ff */
[----:B------:R-:W2:Y:S01]  /*5f20*/  MUFU.EX2 R59, R59 ;  /* 0x0000003b003b7308 */ /* 0x000ea20000000800 */
[C---:B---3--:R-:W-:Y:S01]  /*5f30*/  FADD R15, R85.reuse, R18 ;  /* 0x00000012550f7221 */ /* 0x048fe20000000000 */
[----:B------:R-:W-:-:S06]  /*5f40*/  F2FP.BF16.F32.PACK_AB R166, R85, R84 ;  /* 0x0000005455a6723e */ /* 0x000fcc00000010ff */
[----:B------:R-:W3:Y:S01]  /*5f50*/  MUFU.EX2 R62, R62 ;  /* 0x0000003e003e7308 */ /* 0x000ee20000000800 */
[----:B-1----:R-:W-:-:S07]  /*5f60*/  FADD R18, R58, R13 ;  /* 0x0000000d3a127221 */ /* 0x002fce0000000000 */
[----:B------:R-:W1:Y:S01]  /*5f70*/  MUFU.EX2 R63, R63 ;  /* 0x0000003f003f7308 */ /* 0x000e620000000800 */
[C---:B--2---:R-:W-:Y:S01]  /*5f80*/  FADD R13, R59.reuse, R18 ;  /* 0x000000123b0d7221 */ /* 0x044fe20000000000 */
[----:B------:R-:W-:-:S06]  /*5f90*/  F2FP.BF16.F32.PACK_AB R153, R59, R58 ;  /* 0x0000003a3b99723e */ /* 0x000fcc00000010ff */
[----:B------:R-:W2:Y:S01]  /*5fa0*/  MUFU.EX2 R66, R66 ;  /* 0x0000004200427308 */ /* 0x000ea20000000800 */
[----:B---3--:R-:W-:-:S07]  /*5fb0*/  FADD R18, R62, R13 ;  /* 0x0000000d3e127221 */ /* 0x008fce0000000000 */
[----:B------:R-:W3:Y:S01]  /*5fc0*/  MUFU.EX2 R67, R67 ;  /* 0x0000004300437308 */ /* 0x000ee20000000800 */
[C---:B-1----:R-:W-:Y:S01]  /*5fd0*/  FADD R13, R63.reuse, R18 ;  /* 0x000000123f0d7221 */ /* 0x042fe20000000000 */
[----:B------:R-:W-:-:S06]  /*5fe0*/  F2FP.BF16.F32.PACK_AB R155, R63, R62 ;  /* 0x0000003e3f9b723e */ /* 0x000fcc00000010ff */
[----:B------:R-:W1:Y:S01]  /*5ff0*/  MUFU.EX2 R70, R70 ;  /* 0x0000004600467308 */ /* 0x000e620000000800 */
[----:B--2---:R-:W-:-:S07]  /*6000*/  FADD R18, R66, R13 ;  /* 0x0000000d42127221 */ /* 0x004fce0000000000 */
        /* <DEDUP_REMOVED lines=22> */
[----:B------:R-:W-:-:S03]  /*6170*/  F2FP.BF16.F32.PACK_AB R165, R83, R82 ;  /* 0x0000005253a5723e */ /* 0x000fc600000010ff */
[----:B---3--:R-:W-:-:S04]  /*6180*/  FADD R18, R86, R13 ;  /* 0x0000000d56127221 */ /* 0x008fc80000000000 */
[C---:B-1----:R-:W-:Y:S01]  /*6190*/  FADD R13, R87.reuse, R18 ;  /* 0x00000012570d7221 */ /* 0x042fe20000000000 */
[----:B------:R-:W-:Y:S01]  /*61a0*/  F2FP.BF16.F32.PACK_AB R167, R87, R86 ;  /* 0x0000005657a7723e */ /* 0x000fe200000010ff */
[----:B------:R-:W-:Y:S01]  /*61b0*/  IMAD.MOV.U32 R18, RZ, RZ, R11 ;  /* 0x000000ffff127224 */ /* 0x000fe200078e000b */
[----:B------:R-:W-:Y:S06]  /*61c0*/  @P0 BRA `(.L_x_20) ;  /* 0xffffffdc006c0947 */ /* 0x000fec000383ffff */
.L_x_15:
[----:B------:R-:W-:-:S04]  /*61d0*/  VIMNMX R16, R16, UR9, PT ;  /* 0x0000000910107c48 */ /* 0x000fc8000bfe0100 */
[----:B------:R-:W-:-:S13]  /*61e0*/  ISETP.GE.AND P0, PT, R16, 0x1, PT ;  /* 0x000000011000780c */ /* 0x000fda0003f06270 */
[----:B------:R-:W-:Y:S05]  /*61f0*/  @!P0 BRA `(.L_x_21) ;  /* 0x0000002000ac8947 */ /* 0x000fea0003800000 */
[----:B------:R-:W-:Y:S01]  /*6200*/  VIADD R16, R16, 0xffffffff ;  /* 0xffffffff10107836 */ /* 0x000fe20000000000 */
[----:B------:R-:W-:Y:S01]  /*6210*/  ULDC UR37, c[0x0][0x480] ;  /* 0x0001200000257ab9 */ /* 0x000fe20000000800 */
[----:B------:R-:W-:Y:S02]  /*6220*/  IMAD.MOV.U32 R17, RZ, RZ, R12 ;  /* 0x000000ffff117224 */ /* 0x000fe400078e000c */
[----:B------:R-:W-:Y:S02]  /*6230*/  IMAD.MOV.U32 R18, RZ, RZ, R11 ;  /* 0x000000ffff127224 */ /* 0x000fe400078e000b */
[----:B------:R-:W-:-:S07]  /*6240*/  IMAD.MOV.U32 R19, RZ, RZ, R14 ;  /* 0x000000ffff137224 */ /* 0x000fce00078e000e */
.L_x_26:
        /* <DEDUP_REMOVED lines=10> */
.L_x_22:
        /* <DEDUP_REMOVED lines=31> */
.L_x_24:
[----:B------:R-:W-:Y:S01]  /*64e0*/  WARPGROUP.ARRIVE ;  /* 0x00000000000079c5 */ /* 0x000fe20000000000 */
[----:B------:R-:W-:Y:S01]  /*64f0*/  UMOV UR18, UR14 ;  /* 0x0000000e00127c82 */ /* 0x000fe20008000000 */
[----:B------:R-:W-:Y:S01]  /*6500*/  UMOV UR19, UR15 ;  /* 0x0000000f00137c82 */ /* 0x000fe20008000000 */
[----:B------:R-:W-:Y:S01]  /*6510*/  UIADD3 UR16, UR14, 0x40, URZ ;  /* 0x000000400e107890 */ /* 0x000fe2000fffe03f */
[----:B-1----:R-:W-:Y:S01]  /*6520*/  VIMNMX R11, RZ, R16, !PT ;  /* 0x00000010ff0b7248 */ /* 0x002fe20007fe0100 */
[----:B------:R-:W-:-:S07]  /*6530*/  IMAD.MOV.U32 R21, RZ, RZ, -0x1 ;  /* 0xffffffffff157424 */ /* 0x000fce00078e00ff */
[----:B------:R-:W-:Y:S01]  /*6540*/  HGMMA.64x96x16.F32.BF16 R88, R136, gdesc[UR16].tnspB, R88, UP0 ;  /* 0x4160001088587df0 */ /* 0x000fe2000bf01858 */
[----:B------:R-:W-:Y:S01]  /*6550*/  UMOV UR19, 0x80000020 ;  /* 0x8000002000137882 */ /* 0x000fe20000000000 */
[----:B------:R-:W-:Y:S01]  /*6560*/  VIADD R16, R16, 0xffffffff ;  /* 0xffffffff10107836 */ /* 0x000fe20000000000 */
[----:B------:R-:W-:Y:S01]  /*6570*/  UPLOP3.LUT UP0, UPT, UPT, UPT, UPT, 0x80, 0x0 ;  /* 0x000000000000789c */ /* 0x000fe20003f0f070 */
[----:B------:R-:W-:Y:S01]  /*6580*/  IMAD R11, R11, -0x80, R4 ;  /* 0xffffff800b0b7824 */ /* 0x000fe200078e0204 */
[----:B------:R-:W-:Y:S01]  /*6590*/  UMOV UR18, UR16 ;  /* 0x0000001000127c82 */ /* 0x000fe20008000000 */
[----:B------:R-:W-:-:S03]  /*65a0*/  UIADD3 UR16, UR14, 0x80, URZ ;  /* 0x000000800e107890 */ /* 0x000fc6000fffe03f */
        /* <DEDUP_REMOVED lines=496> */
.L_x_21:
[----:B------:R-:W-:Y:S01]  /*84b0*/  @!P2 IMAD.MOV.U32 R2, RZ, RZ, 0x1 ;  /* 0x00000001ff02a424 */ /* 0x000fe200078e00ff */
[----:B------:R-:W-:Y:S01]  /*84c0*/  UMOV UR6, UR14 ;  /* 0x0000000e00067c82 */ /* 0x000fe20008000000 */
[----:B------:R-:W-:Y:S01]  /*84d0*/  IMAD.U32 R16, R14, -0x80000000, RZ ;  /* 0x800000000e107824 */ /* 0x000fe200078e00ff */
[----:B------:R-:W-:Y:S01]  /*84e0*/  UMOV UR7, UR15 ;  /* 0x0000000f00077c82 */ /* 0x000fe20008000000 */
[----:B------:R1:W-:Y:S02]  /*84f0*/  @!P2 SYNCS.ARRIVE.TRANS64.ART0 RZ, [UR8+0x8], R2 ;  /* 0x00000802ffffa9a7 */ /* 0x0003e40008500008 */
[----:B------:R-:W2:Y:S02]  /*8500*/  SYNCS.PHASECHK.TRANS64.TRYWAIT P0, [UR8+0x20], R16 ;  /* 0x00002010ff0075a7 */ /* 0x000ea40008000148 */
[----:B-12---:R-:W-:Y:S05]  /*8510*/  @P0 BRA `(.L_x_27) ;  /* 0x0000000000080947 */ /* 0x006fea0003800000 */
[----:B------:R-:W1:Y:S02]  /*8520*/  SYNCS.PHASECHK.TRANS64.TRYWAIT P0, [UR8+0x20], R16 ;  /* 0x00002010ff0075a7 */ /* 0x000e640008000148 */
[----:B-1----:R-:W-:Y:S05]  /*8530*/  @!P0 BRA `(.L_x_28) ;  /* 0x0000001000b08947 */ /* 0x002fea0003800000 */
.L_x_27:
[----:B------:R-:W-:Y:S01]  /*8540*/  WARPGROUP.ARRIVE ;  /* 0x00000000000079c5 */ /* 0x000fe20000000000 */
[----:B------:R-:W-:Y:S01]  /*8550*/  UIADD3 UR4, UR14, 0x40, URZ ;  /* 0x000000400e047890 */ /* 0x000fe2000fffe03f */
[----:B------:R-:W2:Y:S01]  /*8560*/  SHFL.BFLY PT, R4, R13, 0x1, 0x1f ;  /* 0x0c201f000d047f89 */ /* 0x000ea200000e0000 */
[----:B------:R-:W-:Y:S01]  /*8570*/  UMOV UR15, 0x80000020 ;  /* 0x80000020000f7882 */ /* 0x000fe20000000000 */
[----:B------:R-:W-:Y:S01]  /*8580*/  IMAD R16, R3, 0x8, R10 ;  /* 0x0000000803107824 */ /* 0x000fe200078e020a */
[----:B------:R-:W-:-:S05]  /*8590*/  LOP3.LUT P0, R9, R9, 0xff, RZ, 0xc0, !PT ;  /* 0x000000ff09097812 */ /* 0x000fca000780c0ff */
[----:B------:R-:W-:Y:S01]  /*85a0*/  HGMMA.64x96x16.F32.BF16 R88, R136, gdesc[UR4].tnspB, R88, UP0 ;  /* 0x4160000488587df0 */ /* 0x000fe2000bf01858 */
[----:B------:R-:W-:Y:S01]  /*85b0*/  UMOV UR7, 0x80000020 ;  /* 0x8000002000077882 */ /* 0x000fe20000000000 */
[----:B------:R-:W-:Y:S01]  /*85c0*/  UMOV UR6, UR4 ;  /* 0x0000000400067c82 */ /* 0x000fe20008000000 */
[----:B------:R-:W-:Y:S01]  /*85d0*/  UIADD3 UR4, UR14, 0x80, URZ ;  /* 0x000000800e047890 */ /* 0x000fe2000fffe03f */
[----:B------:R-:W3:Y:S01]  /*85e0*/  SHFL.BFLY PT, R2, R15, 0x1, 0x1f ;  /* 0x0c201f000f027f89 */ /* 0x000ee200000e0000 */
[----:B------:R-:W-:Y:S01]  /*85f0*/  VIADD R10, R10, UR10 ;  /* 0x0000000a0a0a7c36 */ /* 0x000fe20008000000 */
[----:B------:R-:W4:Y:S03]  /*8600*/  LDC.64 R24, c[0x0][0x268] ;  /* 0x00009a00ff187b82 */ /* 0x000f260000000a00 */
[----:B------:R-:W-:Y:S02]  /*8610*/  VIADD R3, R10, 0x8 ;  /* 0x000000080a037836 */ /* 0x000fe40000000000 */
[----:B--2---:R-:W-:Y:S01]  /*8620*/  FADD R14, R4, R13 ;  /* 0x0000000d040e7221 */ /* 0x004fe20000000000 */
[----:B------:R-:W-:-:S04]  /*8630*/  VIADD R4, R6, 0x6420 ;  /* 0x0000642006047836 */ /* 0x000fc80000000000 */
[----:B------:R-:W2:Y:S01]  /*8640*/  SHFL.BFLY PT, R19, R14, 0x2, 0x1f ;  /* 0x0c401f000e137f89 */ /* 0x000ea200000e0000 */
[----:B-1-3--:R-:W-:Y:S01]  /*8650*/  FADD R7, R2, R15 ;  /* 0x0000000f02077221 */ /* 0x00afe20000000000 */
[----:B------:R-:W-:-:S04]  /*8660*/  SHF.R.U32.HI R2, RZ, 0x3, R5 ;  /* 0x00000003ff027819 */ /* 0x000fc80000011605 */
[----:B------:R-:W1:Y:S01]  /*8670*/  SHFL.BFLY PT, R8, R7, 0x2, 0x1f ;  /* 0x0c401f0007087f89 */ /* 0x000e6200000e0000 */
[----:B------:R-:W-:Y:S02]  /*8680*/  LOP3.LUT R2, R5, 0x30, R2, 0x78, !PT ;  /* 0x0000003005027812 */ /* 0x000fe400078e7802 */
[----:B------:R-:W-:Y:S02]  /*8690*/  SHF.R.U32.HI R5, RZ, 0x3, R4 ;  /* 0x00000003ff057819 */ /* 0x000fe40000011604 */
[----:B------:R-:W-:Y:S02]  /*86a0*/  IADD3 R6, P6, R2, 0x2000, RZ ;  /* 0x0000200002067810 */ /* 0x000fe40007fde0ff */
[----:B------:R-:W-:Y:S01]  /*86b0*/  LOP3.LUT R4, R4, 0x30, R5, 0x78, !PT ;  /* 0x0000003004047812 */ /* 0x000fe200078e7805 */
[----:B------:R-:W-:-:S05]  /*86c0*/  IMAD.MOV.U32 R5, RZ, RZ, RZ ;  /* 0x000000ffff057224 */ /* 0x000fca00078e00ff */
[----:B------:R-:W-:Y:S02]  /*86d0*/  MOV R18, R4 ;  /* 0x0000000400127202 */ /* 0x000fe40000000f00 */
[C---:B--2---:R-:W-:Y:S01]  /*86e0*/  FSETP.NE.AND P3, PT, R14.reuse, -R19, PT ;  /* 0x800000130e00720b */ /* 0x044fe20003f65000 */
[----:B------:R-:W-:Y:S01]  /*86f0*/  FADD R23, R14, R19 ;  /* 0x000000130e177221 */ /* 0x000fe20000000000 */
[C---:B-1----:R-:W-:Y:S01]  /*8700*/  FSETP.NE.AND P4, PT, R7.reuse, -R8, PT ;  /* 0x800000080700720b */ /* 0x042fe20003f85000 */
[----:B------:R-:W-:Y:S01]  /*8710*/  FADD R22, R7, R8 ;  /* 0x0000000807167221 */ /* 0x000fe20000000000 */
[----:B------:R-:W-:Y:S01]  /*8720*/  IADD3 R8, P5, R2, 0x4000, RZ ;  /* 0x0000400002087810 */ /* 0x000fe20007fbe0ff */
[----:B------:R-:W-:-:S08]  /*8730*/  IMAD.X R7, RZ, RZ, RZ, P6 ;  /* 0x000000ffff077224 */ /* 0x000fd000030e06ff */
[----:B------:R1:W2:Y:S01]  /*8740*/  @P3 MUFU.LG2 R13, R23 ;  /* 0x00000017000d3308 */ /* 0x0002a20000000c00 */
[----:B------:R-:W-:Y:S01]  /*8750*/  MOV R19, R6 ;  /* 0x0000000600137202 */ /* 0x000fe20000000f00 */
[----:B------:R-:W-:Y:S01]  /*8760*/  @!P2 IMAD.MOV.U32 R7, RZ, RZ, 0x1 ;  /* 0x00000001ff07a424 */ /* 0x000fe200078e00ff */
[----:B------:R-:W-:Y:S02]  /*8770*/  FSEL R6, R22, 1, P4 ;  /* 0x3f80000016067808 */ /* 0x000fe40002000000 */
[----:B-1----:R-:W-:-:S04]  /*8780*/  FSEL R23, R23, 1, P3 ;  /* 0x3f80000017177808 */ /* 0x002fc80001800000 */
[----:B------:R-:W-:Y:S01]  /*8790*/  MUFU.RCP R6, R6 ;  /* 0x0000000600067308 */ /* 0x000fe20000001000 */
[----:B--2---:R-:W-:Y:S01]  /*87a0*/  @P3 FFMA R12, R12, UR37, R13 ;  /* 0x000000250c0c3c23 */ /* 0x004fe2000800000d */
[----:B------:R-:W-:Y:S01]  /*87b0*/  IMAD.MOV.U32 R13, RZ, RZ, -0x800000 ;  /* 0xff800000ff0d7424 */ /* 0x000fe200078e00ff */
[----:B------:R-:W-:Y:S01]  /*87c0*/  HGMMA.64x96x16.F32.BF16 R88, R140, gdesc[UR4].tnspB, R88 ;  /* 0x416000048c587df0 */ /* 0x000fe20008701858 */
[----:B------:R-:W-:Y:S01]  /*87d0*/  UMOV UR6, UR4 ;  /* 0x0000000400067c82 */ /* 0x000fe20008000000 */
[----:B------:R-:W-:Y:S01]  /*87e0*/  UMOV UR7, 0x80000020 ;  /* 0x8000002000077882 */ /* 0x000fe20000000000 */
[----:B------:R-:W-:Y:S01]  /*87f0*/  UIADD3 UR4, UR14, 0xc0, URZ ;  /* 0x000000c00e047890 */ /* 0x000fe2000fffe03f */
[----:B------:R-:W-:-:S08]  /*8800*/  @P3 FMUL R13, R12, 0.69314718246459960938 ;  /* 0x3f3172180c0d3820 */ /* 0x000fd00000400000 */
        /* <DEDUP_REMOVED lines=11> */
[----:B------:R-:W-:Y:S02]  /*88c0*/  UIADD3 UR4, UR14, 0x180, URZ ;  /* 0x000001800e047890 */ /* 0x000fe4000fffe03f */
[----:B------:R-:W-:-:S07]  /*88d0*/  UIADD3 UR14, UR14, 0x1c0, URZ ;  /* 0x000001c00e0e7890 */ /* 0x000fce000fffe03f */
[----:B------:R-:W-:Y:S01]  /*88e0*/  HGMMA.64x96x16.F32.BF16 R88, R156, gdesc[UR4].tnspB, R88 ;  /* 0x416000049c587df0 */ /* 0x000fe20008701858 */
[----:B------:R-:W-:Y:S01]  /*88f0*/  UMOV UR6, UR4 ;  /* 0x0000000400067c82 */ /* 0x000fe20008000000 */
[----:B------:R-:W-:Y:S01]  /*8900*/  UMOV UR7, 0x80000020 ;  /* 0x8000002000077882 */ /* 0x000fe20000000000 */
[----:B------:R-:W-:Y:S02]  /*8910*/  ULDC UR4, c[0x0][0x210] ;  /* 0x0000840000047ab9 */ /* 0x000fe40000000800 */
[----:B------:R-:W-:Y:S02]  /*8920*/  ISETP.GE.OR P0, PT, R10, UR4, P0 ;  /* 0x000000040a007c0c */ /* 0x000fe40008706670 */
[----:B------:R-:W-:Y:S01]  /*8930*/  ISETP.GE.AND P1, PT, R3, UR4, PT ;  /* 0x0000000403007c0c */ /* 0x000fe2000bf26270 */
[----:B------:R-:W-:Y:S01]  /*8940*/  USHF.R.S32.HI UR4, URZ, 0x1f, UR11 ;  /* 0x0000001f3f047899 */ /* 0x000fe2000801140b */
[----:B------:R-:W-:Y:S01]  /*8950*/  IMAD.MOV.U32 R3, RZ, RZ, RZ ;  /* 0x000000ffff037224 */ /* 0x000fe200078e00ff */
[----:B------:R-:W1:Y:S01]  /*8960*/  @P4 MUFU.LG2 R10, R22 ;  /* 0x00000016000a4308 */ /* 0x000e620000000c00 */
[----:B------:R-:W-:Y:S01]  /*8970*/  ISETP.NE.OR P1, PT, R9, RZ, P1 ;  /* 0x000000ff0900720c */ /* 0x000fe20000f25670 */
[----:B------:R-:W-:-:S02]  /*8980*/  IMAD.X R9, RZ, RZ, RZ, P5 ;  /* 0x000000ffff097224 */ /* 0x000fc400028e06ff */
[----:B------:R-:W-:Y:S02]  /*8990*/  MOV R17, R2 ;  /* 0x0000000200117202 */ /* 0x000fe40000000f00 */
[C---:B------:R-:W-:Y:S02]  /*89a0*/  IADD3 R2, P6, R4.reuse, 0x2000, RZ ;  /* 0x0000200004027810 */ /* 0x040fe40007fde0ff */
[----:B------:R-:W-:Y:S02]  /*89b0*/  IADD3 R4, P5, R4, 0x4000, RZ ;  /* 0x0000400004047810 */ /* 0x000fe40007fbe0ff */
[----:B------:R-:W-:Y:S01]  /*89c0*/  MOV R21, R8 ;  /* 0x0000000800157202 */ /* 0x000fe20000000f00 */
[----:B------:R-:W-:Y:S02]  /*89d0*/  IMAD.X R3, RZ, RZ, RZ, P6 ;  /* 0x000000ffff037224 */ /* 0x000fe400030e06ff */
[----:B------:R-:W-:-:S03]  /*89e0*/  IMAD.X R5, RZ, RZ, RZ, P5 ;  /* 0x000000ffff057224 */ /* 0x000fc600028e06ff */
[----:B------:R-:W-:Y:S01]  /*89f0*/  MOV R20, R2 ;  /* 0x0000000200147202 */ /* 0x000fe20000000f00 */
[----:B-1----:R-:W-:Y:S01]  /*8a00*/  @P4 FFMA R10, R11, UR37, R10 ;  /* 0x000000250b0a4c23 */ /* 0x002fe2000800000a */
[----:B------:R-:W-:Y:S01]  /*8a10*/  MOV R22, R4 ;  /* 0x0000000400167202 */ /* 0x000fe20000000f00 */
[----:B------:R-:W-:Y:S02]  /*8a20*/  VIADD R5, R16, UR10 ;  /* 0x0000000a10057c36 */ /* 0x000fe40008000000 */
[----:B------:R-:W-:Y:S02]  /*8a30*/  IMAD.MOV.U32 R11, RZ, RZ, -0x800000 ;  /* 0xff800000ff0b7424 */ /* 0x000fe400078e00ff */
[----:B------:R-:W-:Y:S01]  /*8a40*/  @P4 FMUL R11, R10, 0.69314718246459960938 ;  /* 0x3f3172180a0b4820 */ /* 0x000fe20000400000 */
[----:B------:R-:W-:Y:S01]  /*8a50*/  HGMMA.64x96x16.F32.BF16 R88, R160, gdesc[UR4].tnspB, R88 ;  /* 0x41600004a0587df0 */ /* 0x000fe20008701858 */
[----:B------:R-:W-:Y:S02]  /*8a60*/  ULDC.64 UR6, c[0x0][0x260] ;  /* 0x0000980000067ab9 */ /* 0x000fe40000000a00 */
[----:B------:R-:W-:-:S04]  /*8a70*/  UIMAD UR4, UR4, UR6, URZ ;  /* 0x00000006040472a4 */ /* 0x000fc8000f8e023f */
[----:B------:R-:W-:Y:S01]  /*8a80*/  UIMAD UR4, UR11, UR7, UR4 ;  /* 0x000000070b0472a4 */ /* 0x000fe2000f8e0204 */
[----:B------:R-:W-:Y:S01]  /*8a90*/  HGMMA.64x96x16.F32.BF16 R88, R164, gdesc[UR12].tnspB, R88, gsb0 ;  /* 0x4160000ca4587df0 */ /* 0x000fe20008001858 */
[----:B------:R-:W-:-:S04]  /*8aa0*/  UIMAD.WIDE.U32 UR14, UR11, UR6, URZ ;  /* 0x000000060b0e72a5 */ /* 0x000fc8000f8e003f */
[----:B------:R-:W-:Y:S02]  /*8ab0*/  UIADD3 UR4, UR15, UR4, URZ ;  /* 0x000000040f047290 */ /* 0x000fe4000fffe03f */
[----:B------:R-:W-:Y:S02]  /*8ac0*/  IMAD.U32 R15, RZ, RZ, UR15 ;  /* 0x0000000fff0f7e24 */ /* 0x000fe4000f8e00ff */
[----:B------:R-:W-:Y:S02]  /*8ad0*/  IMAD.U32 R14, RZ, RZ, UR14 ;  /* 0x0000000eff0e7e24 */ /* 0x000fe4000f8e00ff */
[----:B------:R-:W-:Y:S01]  /*8ae0*/  IMAD.U32 R15, RZ, RZ, UR4 ;  /* 0x00000004ff0f7e24 */ /* 0x000fe2000f8e00ff */
[----:B------:R-:W-:Y:S02]  /*8af0*/  USHF.R.S32.HI UR4, URZ, 0x1f, UR12 ;  /* 0x0000001f3f047899 */ /* 0x000fe4000801140c */
[----:B----4-:R-:W-:-:S04]  /*8b00*/  IMAD.WIDE.U32 R2, R24, UR12, R14 ;  /* 0x0000000c18027c25 */ /* 0x010fc8000f8e000e */
[----:B------:R-:W-:Y:S01]  /*8b10*/  IMAD R4, R24, UR4, RZ ;  /* 0x0000000418047c24 */ /* 0x000fe2000f8e02ff */
[----:B------:R-:W-:-:S03]  /*8b20*/  ULDC.64 UR4, c[0x0][0x240] ;  /* 0x0000900000047ab9 */ /* 0x000fc60000000a00 */
[----:B------:R-:W-:Y:S01]  /*8b30*/  IMAD R8, R25, UR12, R4 ;  /* 0x0000000c19087c24 */ /* 0x000fe2000f8e0204 */
[----:B------:R-:W-:Y:S02]  /*8b40*/  WARPGROUP.DEPBAR.LE gsb0, 0x0 ;  /* 0x00008000000079c5 */ /* 0x000fe40000010000 */
[----:B------:R1:W-:Y:S01]  /*8b50*/  @!P2 SYNCS.ARRIVE.TRANS64.ART0 RZ, [UR8+0x28], R7 ;  /* 0x00002807ffffa9a7 */ /* 0x0003e20008500008 */
[----:B------:R-:W-:Y:S01]  /*8b60*/  IADD3 R12, P2, R5, R2, RZ ;  /* 0x00000002050c7210 */ /* 0x000fe20007f5e0ff */
[-C--:B------:R-:W-:Y:S01]  /*8b70*/  FMUL R92, R92, R6.reuse ;  /* 0x000000065c5c7220 */ /* 0x080fe20000400000 */
[----:B------:R-:W2:Y:S01]  /*8b80*/  MUFU.RCP R2, R23 ;  /* 0x0000001700027308 */ /* 0x000ea20000001000 */
[-C--:B------:R-:W-:Y:S01]  /*8b90*/  FMUL R93, R93, R6.reuse ;  /* 0x000000065d5d7220 */ /* 0x080fe20000400000 */
[-C--:B------:R-:W-:Y:S01]  /*8ba0*/  FMUL R88, R88, R6.reuse ;  /* 0x0000000658587220 */ /* 0x080fe20000400000 */
[-C--:B------:R-:W-:Y:S01]  /*8bb0*/  FMUL R89, R89, R6.reuse ;  /* 0x0000000659597220 */ /* 0x080fe20000400000 */
[-C--:B------:R-:W-:Y:S01]  /*8bc0*/  FMUL R100, R100, R6.reuse ;  /* 0x0000000664647220 */ /* 0x080fe20000400000 */
[----:B-1----:R-:W-:Y:S01]  /*8bd0*/  SHF.R.S32.HI R7, RZ, 0x1f, R5 ;  /* 0x0000001fff077819 */ /* 0x002fe20000011405 */
[-C--:B------:R-:W-:Y:S01]  /*8be0*/  FMUL R101, R101, R6.reuse ;  /* 0x0000000665657220 */ /* 0x080fe20000400000 */
[-C--:B------:R-:W-:Y:S01]  /*8bf0*/  FMUL R96, R96, R6.reuse ;  /* 0x0000000660607220 */ /* 0x080fe20000400000 */
[-C--:B------:R-:W-:Y:S01]  /*8c00*/  FMUL R97, R97, R6.reuse ;  /* 0x0000000661617220 */ /* 0x080fe20000400000 */
[----:B------:R-:W-:Y:S01]  /*8c10*/  IADD3.X R3, R7, R3, R8, P2, !PT ;  /* 0x0000000307037210 */ /* 0x000fe200017fe408 */
[-C--:B------:R-:W-:Y:S01]  /*8c20*/  FMUL R108, R108, R6.reuse ;  /* 0x000000066c6c7220 */ /* 0x080fe20000400000 */
[----:B------:R-:W-:Y:S01]  /*8c30*/  LEA R10, P2, R12, UR4, 0x2 ;  /* 0x000000040c0a7c11 */ /* 0x000fe2000f8410ff */
[-C--:B------:R-:W-:Y:S01]  /*8c40*/  FMUL R109, R109, R6.reuse ;  /* 0x000000066d6d7220 */ /* 0x080fe20000400000 */
[-C--:B------:R-:W-:Y:S01]  /*8c50*/  FMUL R104, R104, R6.reuse ;  /* 0x0000000668687220 */ /* 0x080fe20000400000 */
[-C--:B------:R-:W-:Y:S01]  /*8c60*/  FMUL R105, R105, R6.reuse ;  /* 0x0000000669697220 */ /* 0x080fe20000400000 */
[----:B------:R-:W-:Y:S01]  /*8c70*/  LEA.HI.X R12, R12, UR5, R3, 0x2, P2 ;  /* 0x000000050c0c7c11 */ /* 0x000fe200090f1403 */
[----:B------:R-:W-:Y:S01]  /*8c80*/  FMUL R116, R116, R6 ;  /* 0x0000000674747220 */ /* 0x000fe20000400000 */
[-C--:B--2---:R-:W-:Y:S01]  /*8c90*/  FMUL R7, R126, R2.reuse ;  /* 0x000000027e077220 */ /* 0x084fe20000400000 */
[----:B------:R-:W-:Y:S01]  /*8ca0*/  FMUL R8, R127, R2 ;  /* 0x000000027f087220 */ /* 0x000fe20000400000 */
[-C--:B------:R-:W-:Y:S01]  /*8cb0*/  FMUL R117, R117, R6.reuse ;  /* 0x0000000675757220 */ /* 0x080fe20000400000 */
        /* <DEDUP_REMOVED lines=32> */
[----:B------:R-:W-:Y:S01]  /*8ec0*/  F2FP.BF16.F32.PACK_AB R7, R8, R7 ;  /* 0x000000070807723e */ /* 0x000fe200000010ff */
[----:B------:R-:W-:Y:S01]  /*8ed0*/  SHFL.IDX PT, R2, R10, RZ, 0x1c1f ;  /* 0x001c1fff0a027589 */ /* 0x000fe200000e0000 */
[----:B------:R-:W-:Y:S01]  /*8ee0*/  F2FP.BF16.F32.PACK_AB R88, R89, R88 ;  /* 0x000000585958723e */ /* 0x000fe200000010ff */
[----:B------:R-:W-:Y:S01]  /*8ef0*/  ULDC.64 UR4, c[0x0][0x208] ;  /* 0x0000820000047ab9 */ /* 0x000fe20000000a00 */
[----:B------:R-:W-:Y:S01]  /*8f00*/  F2FP.BF16.F32.PACK_AB R96, R97, R96 ;  /* 0x000000606160723e */ /* 0x000fe200000010ff */
[----:B------:R-:W1:Y:S01]  /*8f10*/  SHFL.IDX PT, R3, R12, RZ, 0x1c1f ;  /* 0x001c1fff0c037589 */ /* 0x000e6200000e0000 */
[----:B------:R-:W-:-:S02]  /*8f20*/  F2FP.BF16.F32.PACK_AB R89, R91, R90 ;  /* 0x0000005a5b59723e */ /* 0x000fc400000010ff */
[----:B------:R-:W-:Y:S01]  /*8f30*/  F2FP.BF16.F32.PACK_AB R104, R105, R104 ;  /* 0x000000686968723e */ /* 0x000fe200000010ff */
[----:B------:R-:W-:Y:S01]  /*8f40*/  BAR.SYNC.DEFER_BLOCKING 0x1, 0x100 ;  /* 0x0044000000007b1d */ /* 0x000fe20000010000 */
[----:B------:R-:W-:Y:S02]  /*8f50*/  F2FP.BF16.F32.PACK_AB R97, R99, R98 ;  /* 0x000000626361723e */ /* 0x000fe400000010ff */
[----:B------:R-:W-:Y:S02]  /*8f60*/  F2FP.BF16.F32.PACK_AB R90, R93, R92 ;  /* 0x0000005c5d5a723e */ /* 0x000fe400000010ff */
[----:B------:R-:W-:Y:S02]  /*8f70*/  F2FP.BF16.F32.PACK_AB R91, R95, R94 ;  /* 0x0000005e5f5b723e */ /* 0x000fe400000010ff */
[----:B------:R-:W-:Y:S01]  /*8f80*/  F2FP.BF16.F32.PACK_AB R112, R113, R112 ;  /* 0x000000707170723e */ /* 0x000fe200000010ff */
[----:B------:R-:W-:Y:S01]  /*8f90*/  SHFL.IDX PT, R8, R10, 0x1, 0x1c1f ;  /* 0x003c1f000a087f89 */ /* 0x000fe200000e0000 */
[----:B------:R-:W-:-:S02]  /*8fa0*/  F2FP.BF16.F32.PACK_AB R105, R107, R106 ;  /* 0x0000006a6b69723e */ /* 0x000fc400000010ff */
[----:B------:R-:W-:Y:S01]  /*8fb0*/  F2FP.BF16.F32.PACK_AB R98, R101, R100 ;  /* 0x000000646562723e */ /* 0x000fe200000010ff */
[----:B------:R-:W2:Y:S01]  /*8fc0*/  SHFL.IDX PT, R9, R12, 0x1, 0x1c1f ;  /* 0x003c1f000c097f89 */ /* 0x000ea200000e0000 */
[----:B------:R-:W-:Y:S02]  /*8fd0*/  F2FP.BF16.F32.PACK_AB R99, R103, R102 ;  /* 0x000000666763723e */ /* 0x000fe400000010ff */
[----:B------:R-:W-:Y:S02]  /*8fe0*/  F2FP.BF16.F32.PACK_AB R113, R115, R114 ;  /* 0x000000727371723e */ /* 0x000fe400000010ff */
[----:B------:R-:W-:Y:S02]  /*8ff0*/  F2FP.BF16.F32.PACK_AB R106, R109, R108 ;  /* 0x0000006c6d6a723e */ /* 0x000fe400000010ff */
[----:B------:R-:W-:Y:S02]  /*9000*/  F2FP.BF16.F32.PACK_AB R107, R111, R110 ;  /* 0x0000006e6f6b723e */ /* 0x000fe400000010ff */
[----:B------:R-:W-:-:S02]  /*9010*/  F2FP.BF16.F32.PACK_AB R5, R6, R5 ;  /* 0x000000050605723e */ /* 0x000fc400000010ff */
[----:B------:R-:W-:Y:S01]  /*9020*/  F2FP.BF16.F32.PACK_AB R114, R117, R116 ;  /* 0x000000747572723e */ /* 0x000fe200000010ff */
[----:B------:R3:W-:Y:S01]  /*9030*/  STSM.16.M88.4 [R17], R88 ;  /* 0x0000005811007844 */ /* 0x0007e20000000200 */
[----:B------:R-:W-:Y:S02]  /*9040*/  F2FP.BF16.F32.PACK_AB R115, R119, R118 ;  /* 0x000000767773723e */ /* 0x000fe400000010ff */
[----:B------:R-:W-:Y:S01]  /*9050*/  F2FP.BF16.F32.PACK_AB R128, R129, R128 ;  /* 0x000000808180723e */ /* 0x000fe200000010ff */
[----:B------:R3:W-:Y:S01]  /*9060*/  STSM.16.M88.4 [R18], R96 ;  /* 0x0000006012007844 */ /* 0x0007e20000000200 */
[----:B------:R-:W-:Y:S02]  /*9070*/  F2FP.BF16.F32.PACK_AB R4, R121, R4 ;  /* 0x000000047904723e */ /* 0x000fe400000010ff */
[----:B------:R-:W-:Y:S01]  /*9080*/  F2FP.BF16.F32.PACK_AB R6, R125, R124 ;  /* 0x0000007c7d06723e */ /* 0x000fe200000010ff */
[----:B------:R3:W-:Y:S01]  /*9090*/  STSM.16.M88.4 [R19], R104 ;  /* 0x0000006813007844 */ /* 0x0007e20000000200 */
[----:B------:R-:W-:-:S02]  /*90a0*/  F2FP.BF16.F32.PACK_AB R129, R131, R130 ;  /* 0x000000828381723e */ /* 0x000fc400000010ff */
[----:B------:R-:W-:Y:S01]  /*90b0*/  F2FP.BF16.F32.PACK_AB R130, R133, R132 ;  /* 0x000000848582723e */ /* 0x000fe200000010ff */
[----:B------:R3:W-:Y:S01]  /*90c0*/  STSM.16.M88.4 [R20], R112 ;  /* 0x0000007014007844 */ /* 0x0007e20000000200 */
[----:B------:R-:W-:-:S03]  /*90d0*/  F2FP.BF16.F32.PACK_AB R131, R135, R134 ;  /* 0x000000868783723e */ /* 0x000fc600000010ff */
[----:B------:R3:W-:Y:S04]  /*90e0*/  STSM.16.M88.4 [R21], R4 ;  /* 0x0000000415007844 */ /* 0x0007e80000000200 */
[----:B-1----:R3:W-:Y:S04]  /*90f0*/  @!P0 STG.E desc[UR4][R2.64], R11 ;  /* 0x0000000b02008986 */ /* 0x0027e8000c101904 */
[----:B--2---:R3:W-:Y:S04]  /*9100*/  @!P1 STG.E desc[UR4][R8.64], R13 ;  /* 0x0000000d08009986 */ /* 0x0047e8000c101904 */
[----:B------:R3:W-:Y:S01]  /*9110*/  STSM.16.M88.4 [R22], R128 ;  /* 0x0000008016007844 */ /* 0x0007e20000000200 */
[----:B------:R1:W-:Y:S06]  /*9120*/  MEMBAR.ALL.CTA ;  /* 0x0000000000007992 */ /* 0x0003ec0000008000 */
[----:B-1----:R-:W1:Y:S02]  /*9130*/  FENCE.VIEW.ASYNC.S ;  /* 0x00000000000073c6 */ /* 0x002e640000000000 */
[----:B-1----:R-:W-:Y:S06]  /*9140*/  BAR.ARV 0x1, 0x120 ;  /* 0x0044800000007b1d */ /* 0x002fec0000002000 */
[----:B------:R-:W-:-:S13]  /*9150*/  ISETP.NE.AND P0, PT, R0, 0x4, PT ;  /* 0x000000040000780c */ /* 0x000fda0003f05270 */
[----:B---3--:R-:W-:Y:S05]  /*9160*/  @P0 EXIT ;  /* 0x000000000000094d */ /* 0x008fea0003800000 */
[----:B------:R-:W-:Y:S01]  /*9170*/  BAR.SYNC.DEFER_BLOCKING 0x1, 0x120 ;  /* 0x0044800000007b1d */ /* 0x000fe20000010000 */
[----:B------:R-:W-:Y:S02]  /*9180*/  UIADD3 UR5, UR8, 0x6400, URZ ;  /* 0x0000640008057890 */ /* 0x000fe4000fffe03f */
[----:B------:R-:W-:Y:S02]  /*9190*/  UIADD3 UR13, UR8, 0x8400, URZ ;  /* 0x00008400080d7890 */ /* 0x000fe4000fffe03f */
[----:B------:R-:W-:Y:S01]  /*91a0*/  UIADD3 UR14, UR8, 0xa400, URZ ;  /* 0x0000a400080e7890 */ /* 0x000fe2000fffe03f */
[----:B------:R-:W-:Y:S01]  /*91b0*/  ULDC.64 UR6, c[0x0][0x198] ;  /* 0x0000660000067ab9 */ /* 0x000fe20000000a00 */
[----:B------:R-:W-:Y:S01]  /*91c0*/  UMOV UR9, URZ ;  /* 0x0000003f00097c82 */ /* 0x000fe20008000000 */
[----:B------:R-:W-:Y:S01]  /*91d0*/  UIADD3 UR6, UP0, UR6, 0x1f0, URZ ;  /* 0x000001f006067890 */ /* 0x000fe2000ff1e03f */
[----:B------:R-:W-:Y:S01]  /*91e0*/  UMOV UR8, UR5 ;  /* 0x0000000500087c82 */ /* 0x000fe20008000000 */
[----:B------:R-:W-:-:S02]  /*91f0*/  UMOV UR4, 0x20 ;  /* 0x0000002000047882 */ /* 0x000fc40000000000 */
[----:B------:R-:W-:-:S09]  /*9200*/  UIADD3.X UR7, URZ, UR7, URZ, UP0, !UPT ;  /* 0x000000073f077290 */ /* 0x000fd200087fe43f */
[----:B------:R1:W-:Y:S02]  /*9210*/  UTMASTG.4D [UR8], [UR6], desc[URZ] ;  /* 0x00003f08060073b5 */ /* 0x0003e40008019000 */
[----:B-1----:R-:W-:Y:S01]  /*9220*/  UMOV UR8, UR13 ;  /* 0x0000000d00087c82 */ /* 0x002fe20008000000 */
[----:B------:R-:W-:Y:S01]  /*9230*/  UMOV UR9, UR4 ;  /* 0x0000000400097c82 */ /* 0x000fe20008000000 */
[----:B------:R-:W-:Y:S01]  /*9240*/  UMOV UR4, 0x40 ;  /* 0x0000004000047882 */ /* 0x000fe20000000000 */
[----:B------:R1:W-:Y:S02]  /*9250*/  UTMASTG.4D [UR8], [UR6], desc[URZ] ;  /* 0x00003f08060073b5 */ /* 0x0003e40008019000 */
[----:B-1----:R-:W-:Y:S01]  /*9260*/  UMOV UR8, UR14 ;  /* 0x0000000e00087c82 */ /* 0x002fe20008000000 */
[----:B------:R-:W-:Y:S02]  /*9270*/  UMOV UR9, UR4 ;  /* 0x0000000400097c82 */ /* 0x000fe40008000000 */
[----:B------:R1:W-:Y:S01]  /*9280*/  UTMASTG.4D [UR8], [UR6], desc[URZ] ;  /* 0x00003f08060073b5 */ /* 0x0003e20008019000 */
[----:B------:R0:W-:Y:S01]  /*9290*/  UTMACMDFLUSH ;  /* 0x00000000000079b7 */ /* 0x0001e20000000000 */
[----:B------:R-:W-:-:S04]  /*92a0*/  DEPBAR.LE SB0, 0x0 ;  /* 0x000080000000791a */ /* 0x000fc80000000000 */
[----:B-1----:R-:W-:Y:S05]  /*92b0*/  EXIT ;  /* 0x000000000000794d */ /* 0x002fea0003800000 */
.L_x_4:
[----:B-1----:R-:W-:Y:S02]  /*92c0*/  IMAD.U32 R5, RZ, RZ, UR41 ;  /* 0x00000029ff057e24 */ /* 0x002fe4000f8e00ff */
[----:B------:R-:W-:Y:S02]  /*92d0*/  IMAD.MOV.U32 R2, RZ, RZ, -0x80000000 ;  /* 0x80000000ff027424 */ /* 0x000fe400078e00ff */
[----:B------:R-:W-:-:S04]  /*92e0*/  IMAD.MOV.U32 R3, RZ, RZ, -0x80000000 ;  /* 0x80000000ff037424 */ /* 0x000fc800078e00ff */
[----:B------:R1:W2:Y:S03]  /*92f0*/  SYNCS.PHASECHK.TRANS64.TRYWAIT P0, [R5+URZ+0x18], R3 ;  /* 0x00001803050075a7 */ /* 0x0002a6000800017f */
[----:B--2---:R-:W-:Y:S05]  /*9300*/  @!P0 NANOSLEEP.SYNCS 0x989680 ;  /* 0x009896800000895d */ /* 0x004fea0003900000 */
[----:B------:R-:W2:Y:S02]  /*9310*/  @!P0 SYNCS.PHASECHK.TRANS64 P0, [R5+URZ+0x18], R3 ;  /* 0x00001803050085a7 */ /* 0x000ea4000800007f */
[----:B--2---:R-:W-:Y:S05]  /*9320*/  @!P0 BRA `(.L_x_4) ;  /* 0xfffffffc00e48947 */ /* 0x004fea000383ffff */
[----:B------:R-:W-:Y:S05]  /*9330*/  BRA `(.L_x_29) ;  /* 0xffffff7400987947 */ /* 0x000fea000383ffff */
.L_x_5:
        /* <DEDUP_REMOVED lines=8> */
.L_x_7:
[----:B------:R-:W-:-:S04]  /*93c0*/  IMAD.U32 R2, R0, -0x80000000, RZ ;  /* 0x8000000000027824 */ /* 0x000fc800078e00ff */
[----:B------:R-:W-:-:S07]  /*93d0*/  IMAD.MOV.U32 R3, RZ, RZ, R2 ;  /* 0x000000ffff037224 */ /* 0x000fce00078e0002 */
.L_x_31:
[----:B-1----:R-:W-:-:S04]  /*93e0*/  IMAD.U32 R7, RZ, RZ, UR41 ;  /* 0x00000029ff077e24 */ /* 0x002fc8000f8e00ff */
[----:B------:R1:W2:Y:S03]  /*93f0*/  SYNCS.PHASECHK.TRANS64.TRYWAIT P0, [R7+URZ+0x18], R3 ;  /* 0x00001803070075a7 */ /* 0x0002a6000800017f */
[----:B--2---:R-:W-:Y:S05]  /*9400*/  @!P0 NANOSLEEP.SYNCS 0x989680 ;  /* 0x009896800000895d */ /* 0x004fea0003900000 */
[----:B------:R-:W2:Y:S02]  /*9410*/  @!P0 SYNCS.PHASECHK.TRANS64 P0, [R7+URZ+0x18], R3 ;  /* 0x00001803070085a7 */ /* 0x000ea4000800007f */
[----:B--2---:R-:W-:Y:S05]  /*9420*/  @!P0 BRA `(.L_x_31) ;  /* 0xfffffffc00ec8947 */ /* 0x004fea000383ffff */
[----:B------:R-:W-:Y:S05]  /*9430*/  BRA `(.L_x_32) ;  /* 0xffffff7800807947 */ /* 0x000fea000383ffff */
.L_x_8:
[----:B-1----:R-:W-:-:S07]  /*9440*/  IMAD.MOV.U32 R3, RZ, RZ, R2 ;  /* 0x000000ffff037224 */ /* 0x002fce00078e0002 */
.L_x_33:
[----:B-1----:R-:W-:-:S04]  /*9450*/  IMAD.U32 R5, RZ, RZ, UR41 ;  /* 0x00000029ff057e24 */ /* 0x002fc8000f8e00ff */
[----:B------:R1:W2:Y:S03]  /*9460*/  SYNCS.PHASECHK.TRANS64.TRYWAIT P0, [R5+URZ+0x28], R3 ;  /* 0x00002803050075a7 */ /* 0x0002a6000800017f */
[----:B--2---:R-:W-:Y:S05]  /*9470*/  @!P0 NANOSLEEP.SYNCS 0x989680 ;  /* 0x009896800000895d */ /* 0x004fea0003900000 */
[----:B------:R-:W2:Y:S02]  /*9480*/  @!P0 SYNCS.PHASECHK.TRANS64 P0, [R5+URZ+0x28], R3 ;  /* 0x00002803050085a7 */ /* 0x000ea4000800007f */
[----:B--2---:R-:W-:Y:S05]  /*9490*/  @!P0 BRA `(.L_x_33) ;  /* 0xfffffffc00ec8947 */ /* 0x004fea000383ffff */
[----:B------:R-:W-:Y:S05]  /*94a0*/  BRA `(.L_x_34) ;  /* 0xffffff7800e07947 */ /* 0x000fea000383ffff */
.L_x_10:
[----:B-1----:R-:W-:-:S07]  /*94b0*/  IMAD.MOV.U32 R3, RZ, RZ, R2 ;  /* 0x000000ffff037224 */ /* 0x002fce00078e0002 */
.L_x_35:
[----:B-1----:R-:W-:-:S04]  /*94c0*/  IMAD.U32 R5, RZ, RZ, UR41 ;  /* 0x00000029ff057e24 */ /* 0x002fc8000f8e00ff */
[----:B------:R1:W2:Y:S03]  /*94d0*/  SYNCS.PHASECHK.TRANS64.TRYWAIT P0, [R5+URZ+0x28], R3 ;  /* 0x00002803050075a7 */ /* 0x0002a6000800017f */
[----:B--2---:R-:W-:Y:S05]  /*94e0*/  @!P0 NANOSLEEP.SYNCS 0x989680 ;  /* 0x009896800000895d */ /* 0x004fea0003900000 */
[----:B------:R-:W2:Y:S02]  /*94f0*/  @!P0 SYNCS.PHASECHK.TRANS64 P0, [R5+URZ+0x28], R3 ;  /* 0x00002803050085a7 */ /* 0x000ea4000800007f */
[----:B--2---:R-:W-:Y:S05]  /*9500*/  @!P0 BRA `(.L_x_35) ;  /* 0xfffffffc00ec8947 */ /* 0x004fea000383ffff */
[----:B------:R-:W-:Y:S05]  /*9510*/  BRA `(.L_x_36) ;  /* 0xffffff7c006c7947 */ /* 0x000fea000383ffff */
.L_x_11:
[----:B------:R-:W-:-:S07]  /*9520*/  IMAD.MOV.U32 R3, RZ, RZ, R2 ;  /* 0x000000ffff037224 */ /* 0x000fce00078e0002 */
.L_x_37:
[----:B-1----:R1:W2:Y:S02]  /*9530*/  SYNCS.PHASECHK.TRANS64.TRYWAIT P0, [R5+URZ+0x28], R3 ;  /* 0x00002803050075a7 */ /* 0x0022a4000800017f */
[----:B--2---:R-:W-:Y:S05]  /*9540*/  @!P0 NANOSLEEP.SYNCS 0x989680 ;  /* 0x009896800000895d */ /* 0x004fea0003900000 */
[----:B------:R-:W2:Y:S02]  /*9550*/  @!P0 SYNCS.PHASECHK.TRANS64 P0, [R5+URZ+0x28], R3 ;  /* 0x00002803050085a7 */ /* 0x000ea4000800007f */
[----:B--2---:R-:W-:Y:S05]  /*9560*/  @!P0 BRA `(.L_x_37) ;  /* 0xfffffffc00f08947 */ /* 0x004fea000383ffff */
[----:B------:R-:W-:Y:S05]  /*9570*/  BRA `(.L_x_38) ;  /* 0xffffff7c00d47947 */ /* 0x000fea000383ffff */
.L_x_12:
[----:B-1----:R-:W-:-:S04]  /*9580*/  IMAD.U32 R4, RZ, RZ, UR8 ;  /* 0x00000008ff047e24 */ /* 0x002fc8000f8e00ff */
[----:B------:R1:W2:Y:S03]  /*9590*/  SYNCS.PHASECHK.TRANS64.TRYWAIT P0, [R4+URZ], RZ ;  /* 0x000000ff040075a7 */ /* 0x0002a6000800017f */
[----:B--2---:R-:W-:Y:S05]  /*95a0*/  @!P0 NANOSLEEP.SYNCS 0x989680 ;  /* 0x009896800000895d */ /* 0x004fea0003900000 */
[----:B------:R-:W2:Y:S02]  /*95b0*/  @!P0 SYNCS.PHASECHK.TRANS64 P0, [R4+URZ], RZ ;  /* 0x000000ff040085a7 */ /* 0x000ea4000800007f */
[----:B--2---:R-:W-:Y:S05]  /*95c0*/  @!P0 BRA `(.L_x_12) ;  /* 0xfffffffc00ec8947 */ /* 0x004fea000383ffff */
[----:B------:R-:W-:Y:S05]  /*95d0*/  BRA `(.L_x_39) ;  /* 0xffffff8800a87947 */ /* 0x000fea000383ffff */
.L_x_14:
[----:B-1----:R-:W-:-:S04]  /*95e0*/  IMAD.U32 R4, RZ, RZ, UR8 ;  /* 0x00000008ff047e24 */ /* 0x002fc8000f8e00ff */
[----:B------:R1:W2:Y:S03]  /*95f0*/  SYNCS.PHASECHK.TRANS64.TRYWAIT P0, [R4+URZ+0x10], RZ ;  /* 0x000010ff040075a7 */ /* 0x0002a6000800017f */
[----:B--2---:R-:W-:Y:S05]  /*9600*/  @!P0 NANOSLEEP.SYNCS 0x989680 ;  /* 0x009896800000895d */ /* 0x004fea0003900000 */
[----:B------:R-:W2:Y:S02]  /*9610*/  @!P0 SYNCS.PHASECHK.TRANS64 P0, [R4+URZ+0x10], RZ ;  /* 0x000010ff040085a7 */ /* 0x000ea4000800007f */
[----:B--2---:R-:W-:Y:S05]  /*9620*/  @!P0 BRA `(.L_x_14) ;  /* 0xfffffffc00ec8947 */ /* 0x004fea000383ffff */
[----:B------:R-:W-:Y:S05]  /*9630*/  BRA `(.L_x_13) ;  /* 0xffffff8800a07947 */ /* 0x000fea000383ffff */
.L_x_17:
[----:B------:R-:W-:-:S07]  /*9640*/  IMAD.MOV.U32 R21, RZ, RZ, R20 ;  /* 0x000000ffff157224 */ /* 0x000fce00078e0014 */
.L_x_40:
[----:B-1----:R-:W-:-:S04]  /*9650*/  IMAD.U32 R11, RZ, RZ, UR8 ;  /* 0x00000008ff0b7e24 */ /* 0x002fc8000f8e00ff */
[----:B------:R1:W2:Y:S03]  /*9660*/  SYNCS.PHASECHK.TRANS64.TRYWAIT P0, [R11+URZ+0x10], R21 ;  /* 0x000010150b0075a7 */ /* 0x0002a6000800017f */
[----:B--2---:R-:W-:Y:S05]  /*9670*/  @!P0 NANOSLEEP.SYNCS 0x989680 ;  /* 0x009896800000895d */ /* 0x004fea0003900000 */
[----:B------:R-:W2:Y:S02]  /*9680*/  @!P0 SYNCS.PHASECHK.TRANS64 P0, [R11+URZ+0x10], R21 ;  /* 0x000010150b0085a7 */ /* 0x000ea4000800007f */
[----:B--2---:R-:W-:Y:S05]  /*9690*/  @!P0 BRA `(.L_x_40) ;  /* 0xfffffffc00ec8947 */ /* 0x004fea000383ffff */
[----:B------:R-:W-:Y:S05]  /*96a0*/  BRA `(.L_x_16) ;  /* 0xffffffa8005c7947 */ /* 0x000fea000383ffff */
.L_x_19:
[----:B-1----:R-:W-:-:S07]  /*96b0*/  IMAD.MOV.U32 R21, RZ, RZ, R20 ;  /* 0x000000ffff157224 */ /* 0x002fce00078e0014 */
.L_x_41:
[----:B-1----:R-:W-:-:S04]  /*96c0*/  IMAD.U32 R11, RZ, RZ, UR8 ;  /* 0x00000008ff0b7e24 */ /* 0x002fc8000f8e00ff */
[----:B------:R1:W2:Y:S03]  /*96d0*/  SYNCS.PHASECHK.TRANS64.TRYWAIT P0, [R11+URZ+0x20], R21 ;  /* 0x000020150b0075a7 */ /* 0x0002a6000800017f */
[----:B--2---:R-:W-:Y:S05]  /*96e0*/  @!P0 NANOSLEEP.SYNCS 0x989680 ;  /* 0x009896800000895d */ /* 0x004fea0003900000 */
[----:B------:R-:W2:Y:S02]  /*96f0*/  @!P0 SYNCS.PHASECHK.TRANS64 P0, [R11+URZ+0x20], R21 ;  /* 0x000020150b0085a7 */ /* 0x000ea4000800007f */
[----:B--2---:R-:W-:Y:S05]  /*9700*/  @!P0 BRA `(.L_x_41) ;  /* 0xfffffffc00ec8947 */ /* 0x004fea000383ffff */
[----:B------:R-:W-:Y:S05]  /*9710*/  BRA `(.L_x_18) ;  /* 0xffffffa800c07947 */ /* 0x000fea000383ffff */
.L_x_23:
[----:B------:R-:W-:-:S07]  /*9720*/  IMAD.MOV.U32 R21, RZ, RZ, R20 ;  /* 0x000000ffff157224 */ /* 0x000fce00078e0014 */
.L_x_42:
[----:B-1----:R-:W-:-:S04]  /*9730*/  IMAD.U32 R11, RZ, RZ, UR8 ;  /* 0x00000008ff0b7e24 */ /* 0x002fc8000f8e00ff */
[----:B------:R1:W2:Y:S03]  /*9740*/  SYNCS.PHASECHK.TRANS64.TRYWAIT P0, [R11+URZ+0x10], R21 ;  /* 0x000010150b0075a7 */ /* 0x0002a6000800017f */
[----:B--2---:R-:W-:Y:S05]  /*9750*/  @!P0 NANOSLEEP.SYNCS 0x989680 ;  /* 0x009896800000895d */ /* 0x004fea0003900000 */
[----:B------:R-:W2:Y:S02]  /*9760*/  @!P0 SYNCS.PHASECHK.TRANS64 P0, [R11+URZ+0x10], R21 ;  /* 0x000010150b0085a7 */ /* 0x000ea4000800007f */
[----:B--2---:R-:W-:Y:S05]  /*9770*/  @!P0 BRA `(.L_x_42) ;  /* 0xfffffffc00ec8947 */ /* 0x004fea000383ffff */
[----:B------:R-:W-:Y:S05]  /*9780*/  BRA `(.L_x_22) ;  /* 0xffffffc800d87947 */ /* 0x000fea000383ffff */
.L_x_25:
[----:B-1----:R-:W-:-:S07]  /*9790*/  IMAD.MOV.U32 R21, RZ, RZ, R20 ;  /* 0x000000ffff157224 */ /* 0x002fce00078e0014 */
.L_x_43:
[----:B-1----:R-:W-:-:S04]  /*97a0*/  IMAD.U32 R11, RZ, RZ, UR8 ;  /* 0x00000008ff0b7e24 */ /* 0x002fc8000f8e00ff */
[----:B------:R1:W2:Y:S03]  /*97b0*/  SYNCS.PHASECHK.TRANS64.TRYWAIT P0, [R11+URZ+0x20], R21 ;  /* 0x000020150b0075a7 */ /* 0x0002a6000800017f */
[----:B--2---:R-:W-:Y:S05]  /*97c0*/  @!P0 NANOSLEEP.SYNCS 0x989680 ;  /* 0x009896800000895d */ /* 0x004fea0003900000 */
[----:B------:R-:W2:Y:S02]  /*97d0*/  @!P0 SYNCS.PHASECHK.TRANS64 P0, [R11+URZ+0x20], R21 ;  /* 0x000020150b0085a7 */ /* 0x000ea4000800007f */
[----:B--2---:R-:W-:Y:S05]  /*97e0*/  @!P0 BRA `(.L_x_43) ;  /* 0xfffffffc00ec8947 */ /* 0x004fea000383ffff */
[----:B------:R-:W-:Y:S05]  /*97f0*/  BRA `(.L_x_24) ;  /* 0xffffffcc00387947 */ /* 0x000fea000383ffff */
.L_x_28:
[----:B------:R-:W-:-:S07]  /*9800*/  IMAD.MOV.U32 R17, RZ, RZ, R16 ;  /* 0x000000ffff117224 */ /* 0x000fce00078e0010 */
.L_x_44:
[----:B-1----:R-:W-:-:S04]  /*9810*/  IMAD.U32 R7, RZ, RZ, UR8 ;  /* 0x00000008ff077e24 */ /* 0x002fc8000f8e00ff */
[----:B------:R1:W2:Y:S03]  /*9820*/  SYNCS.PHASECHK.TRANS64.TRYWAIT P0, [R7+URZ+0x20], R17 ;  /* 0x00002011070075a7 */ /* 0x0002a6000800017f */
[----:B--2---:R-:W-:Y:S05]  /*9830*/  @!P0 NANOSLEEP.SYNCS 0x989680 ;  /* 0x009896800000895d */ /* 0x004fea0003900000 */
[----:B------:R-:W2:Y:S02]  /*9840*/  @!P0 SYNCS.PHASECHK.TRANS64 P0, [R7+URZ+0x20], R17 ;  /* 0x00002011070085a7 */ /* 0x000ea4000800007f */
[----:B--2---:R-:W-:Y:S05]  /*9850*/  @!P0 BRA `(.L_x_44) ;  /* 0xfffffffc00ec8947 */ /* 0x004fea000383ffff */
[----:B------:R-:W-:Y:S05]  /*9860*/  BRA `(.L_x_27) ;  /* 0xffffffec00347947 */ /* 0x000fea000383ffff */
.L_x_45:
[----:B------:R-:W-:-:S00]  /*9870*/  BRA `(.L_x_45) ;  /* 0xfffffffc00fc7947 */ /* 0x000fc0000383ffff */
[----:B------:R-:W-:-:S00]  /*9880*/  NOP ;  /* 0x0000000000007918 */ /* 0x000fc00000000000 */
[----:B------:R-:W-:-:S00]  /*9890*/  NOP ;  /* 0x0000000000007918 */ /* 0x000fc00000000000 */
[----:B------:R-:W-:-:S00]  /*98a0*/  NOP ;  /* 0x0000000000007918 */ /* 0x000fc00000000000 */
[----:B------:R-:W-:-:S00]  /*98b0*/  NOP ;  /* 0x0000000000007918 */ /* 0x000fc00000000000 */
[----:B------:R-:W-:-:S00]  /*98c0*/  NOP ;  /* 0x0000000000007918 */ /* 0x000fc00000000000 */
[----:B------:R-:W-:-:S00]  /*98d0*/  NOP ;  /* 0x0000000000007918 */ /* 0x000fc00000000000 */
[----:B------:R-:W-:-:S00]  /*98e0*/  NOP ;  /* 0x0000000000007918 */ /* 0x000fc00000000000 */
[----:B------:R-:W-:-:S00]  /*98f0*/  NOP ;  /* 0x0000000000007918 */ /* 0x000fc00000000000 */
.L_x_46:


//--------------------- .nv.shared.kernel_cutlass_kernel_flash_attncuteflash_fwd_sm90FlashAttentionForwardSm90_object_at__tensor0000o1961211101213_tensor0000o9611101213_tensor0000o9611101213_tensor0000o1961211101213_tensor_0 --------------------------
	.section	.nv.shared.kernel_cutlass_kernel_flash_attncuteflash_fwd_sm90FlashAttentionForwardSm90_object_at__tensor0000o1961211101213_tensor0000o9611101213_tensor0000o9611101213_tensor0000o1961211101213_tensor_0,"aw",@nobits
	.sectionflags	@""
	.align	1024
	.zero		1024


//--------------------- .nv.shared.reserved.0     --------------------------
	.section	.nv.shared.reserved.0,"aw",@nobits
	.weak		__nv_reservedSMEM_offset_0_alias
	.size		__nv_reservedSMEM_offset_0_alias, 0, 0
	.other		__nv_reservedSMEM_offset_0_alias,@"STO_CUDA_RESERVED_SHARED STV_DEFAULT"
__nv_reservedSMEM_offset_0_alias:
	.zero		0


//--------------------- .nv.constant0.kernel_cutlass_kernel_flash_attncuteflash_fwd_sm90FlashAttentionForwardSm90_object_at__tensor0000o1961211101213_tensor0000o9611101213_tensor0000o9611101213_tensor0000o1961211101213_tensor_0 --------------------------
	.section	.nv.constant0.kernel_cutlass_kernel_flash_attncuteflash_fwd_sm90FlashAttentionForwardSm90_object_at__tensor0000o1961211101213_tensor0000o9611101213_tensor0000o9611101213_tensor0000o1961211101213_tensor_0,"a",@progbits
	.sectionflags	@""
	.align	4
.nv.constant0.kernel_cutlass_kernel_flash_attncuteflash_fwd_sm90FlashAttentionForwardSm90_object_at__tensor0000o1961211101213_tensor0000o9611101213_tensor0000o9611101213_tensor0000o1961211101213_tensor_0:
	.zero		1244


//--------------------- SYMBOLS --------------------------

	.type		.nv.reservedSmem.offset0,@object
	.size		.nv.reservedSmem.offset0,0x4
